// auto-generated by cutlass_sweep.gemm — config: {"arch": "sm_90", "cluster_m": 1, "cluster_n": 2, "dtype": "e5m2", "dtype_b": "e5m2", "layout": "nt", "stages": 0, "tile_k": 128, "tile_m": 256, "tile_n": 64}
#include "cutlass/cutlass.h"
#include "cutlass/gemm/collective/collective_builder.hpp"
#include "cutlass/gemm/device/gemm_universal_adapter.h"
#include "cutlass/gemm/kernel/gemm_universal.hpp"
#include "cutlass/epilogue/collective/collective_builder.hpp"

using ElemA = cutlass::float_e5m2_t;
using ElemB = cutlass::float_e5m2_t;
using ElemCD = cutlass::float_e5m2_t;
using Acc  = float;
using TileShape    = cute::Shape<cute::_256, cute::_64, cute::_128>;
using ClusterShape = cute::Shape<cute::_1, cute::_2, cute::_1>;

using CollectiveEpilogue = typename cutlass::epilogue::collective::CollectiveBuilder<
    cutlass::arch::Sm90, cutlass::arch::OpClassTensorOp,
    TileShape, ClusterShape,
    cutlass::epilogue::collective::EpilogueTileAuto,
    Acc, Acc,
    ElemCD, cutlass::layout::RowMajor, 128 / cutlass::sizeof_bits<ElemCD>::value,
    ElemCD, cutlass::layout::RowMajor, 128 / cutlass::sizeof_bits<ElemCD>::value,
    cutlass::epilogue::collective::EpilogueScheduleAuto
  >::CollectiveOp;

using CollectiveMainloop = typename cutlass::gemm::collective::CollectiveBuilder<
    cutlass::arch::Sm90, cutlass::arch::OpClassTensorOp,
    ElemA, cutlass::layout::RowMajor, 128 / cutlass::sizeof_bits<ElemA>::value,
    ElemB, cutlass::layout::ColumnMajor, 128 / cutlass::sizeof_bits<ElemB>::value,
    Acc,
    TileShape, ClusterShape,
    cutlass::gemm::collective::StageCountAutoCarveout<static_cast<int>(sizeof(typename CollectiveEpilogue::SharedStorage))>,
    cutlass::gemm::collective::KernelScheduleAuto
  >::CollectiveOp;

using GemmKernel = cutlass::gemm::kernel::GemmUniversal<
    cute::Shape<int,int,int,int>,
    CollectiveMainloop,
    CollectiveEpilogue
>;
using Gemm = cutlass::gemm::device::GemmUniversalAdapter<GemmKernel>;

// Force the device kernel symbol into the cubin without needing a host main.
auto* _anchor = &cutlass::device_kernel<GemmKernel>;


// ===== COMPILED SASS (sm_90a) =====

	.target	sm_90a

	.elftype	@"ET_EXEC"


//--------------------- .note.nv.tkinfo           --------------------------
	.section	.note.nv.tkinfo,"",@"SHT_NOTE"
	.sectionflags	@"SHF_NOTE_NV_TKINFO"
	.tkinfo
        /*0018*/ 	.word	0x00000002
        /*0030*/ 	.string	""
        /*0030*/ 	.string	"ptxas"
        /*0030*/ 	.string	"Cuda compilation tools, release 13.0, V13.0.88"
        /*0030*/ 	.string	"Build cuda_13.0.r13.0/compiler.36424714_0"
        /*0030*/ 	.string	"-arch sm_90a -m 64 "



//--------------------- .note.nv.cuinfo           --------------------------
	.section	.note.nv.cuinfo,"",@"SHT_NOTE"
	.sectionflags	@"SHF_NOTE_NV_CUINFO"
        /*0018*/ 	.short	0x0002
        /*001a*/ 	.short	0x005a
        /*001c*/ 	.short	0x0082
	.zero		2


//--------------------- .nv.info                  --------------------------
	.section	.nv.info,"",@"SHT_CUDA_INFO"
	.align	4


	//----- nvinfo : EIATTR_REGCOUNT
	.align		4
        /*0000*/ 	.byte	0x04, 0x2f
        /*0002*/ 	.short	(.L_12 - .L_11)
	.align		4
.L_11:
        /*0004*/ 	.word	index@(_ZN7cutlass13device_kernelINS_4gemm6kernel13GemmUniversalIN4cute5tupleIJiiiiEEENS1_10collective13CollectiveMmaINS1_37MainloopSm90TmaGmmaWarpSpecializedFP8ILi5ENS5_IJNS4_1CILi1EEENSA_ILi2EEESB_EEENS1_35KernelTmaWarpSpecializedCooperativeEEENS5_IJNSA_ILi256EEENSA_ILi64EEENSA_ILi128EEEEEENS_12float_e5m2_tENS5_IJlSB_lEEESK_SL_NS4_8TiledMMAINS4_8MMA_AtomIJNS4_4SM904GMMA30MMA_64x64x32_F32E5M2E5M2_SS_TNILNSP_7ScaleInE1ELSR_1EEEEEENS4_6LayoutINS5_IJSC_SB_SB_EEENS5_IJSB_NSA_ILi0EEESW_EEEEENS5_IJNS4_10UnderscoreESZ_SZ_EEEEENS4_23SM90_TMA_LOAD_MULTICASTENS4_14ComposedLayoutINS4_7SwizzleILi3ELi4ELi3EEENS4_18smem_ptr_flag_bitsILi8EEENSU_INS5_IJNSA_ILi8EEESI_EEENS5_IJSI_SB_EEEEEEEvNS4_8identityENS4_13SM90_TMA_LOADES1C_vS1D_EENS_8epilogue10collective6detail29Sm90TmaWarpSpecializedAdapterINS1H_15DefaultEpilogueISK_SL_SL_NS1G_6thread17LinearCombinationISK_Li1EffLNS1L_9ScaleType4KindE0ELNS_15FloatRoundStyleE2ESK_EENS1_15EpilogueDefaultEEEEEvvEEEEvNT_6ParamsE)
        /*0008*/ 	.word	0x000000a8


	//----- nvinfo : EIATTR_FRAME_SIZE
	.align		4
.L_12:
        /*000c*/ 	.byte	0x04, 0x11
        /*000e*/ 	.short	(.L_14 - .L_13)
	.align		4
.L_13:
        /*0010*/ 	.word	index@(_ZN7cutlass13device_kernelINS_4gemm6kernel13GemmUniversalIN4cute5tupleIJiiiiEEENS1_10collective13CollectiveMmaINS1_37MainloopSm90TmaGmmaWarpSpecializedFP8ILi5ENS5_IJNS4_1CILi1EEENSA_ILi2EEESB_EEENS1_35KernelTmaWarpSpecializedCooperativeEEENS5_IJNSA_ILi256EEENSA_ILi64EEENSA_ILi128EEEEEENS_12float_e5m2_tENS5_IJlSB_lEEESK_SL_NS4_8TiledMMAINS4_8MMA_AtomIJNS4_4SM904GMMA30MMA_64x64x32_F32E5M2E5M2_SS_TNILNSP_7ScaleInE1ELSR_1EEEEEENS4_6LayoutINS5_IJSC_SB_SB_EEENS5_IJSB_NSA_ILi0EEESW_EEEEENS5_IJNS4_10UnderscoreESZ_SZ_EEEEENS4_23SM90_TMA_LOAD_MULTICASTENS4_14ComposedLayoutINS4_7SwizzleILi3ELi4ELi3EEENS4_18smem_ptr_flag_bitsILi8EEENSU_INS5_IJNSA_ILi8EEESI_EEENS5_IJSI_SB_EEEEEEEvNS4_8identityENS4_13SM90_TMA_LOADES1C_vS1D_EENS_8epilogue10collective6detail29Sm90TmaWarpSpecializedAdapterINS1H_15DefaultEpilogueISK_SL_SL_NS1G_6thread17LinearCombinationISK_Li1EffLNS1L_9ScaleType4KindE0ELNS_15FloatRoundStyleE2ESK_EENS1_15EpilogueDefaultEEEEEvvEEEEvNT_6ParamsE)
        /*0014*/ 	.word	0x00000000


	//----- nvinfo : EIATTR_MIN_STACK_SIZE
	.align		4
.L_14:
        /*0018*/ 	.byte	0x04, 0x12
        /*001a*/ 	.short	(.L_16 - .L_15)
	.align		4
.L_15:
        /*001c*/ 	.word	index@(_ZN7cutlass13device_kernelINS_4gemm6kernel13GemmUniversalIN4cute5tupleIJiiiiEEENS1_10collective13CollectiveMmaINS1_37MainloopSm90TmaGmmaWarpSpecializedFP8ILi5ENS5_IJNS4_1CILi1EEENSA_ILi2EEESB_EEENS1_35KernelTmaWarpSpecializedCooperativeEEENS5_IJNSA_ILi256EEENSA_ILi64EEENSA_ILi128EEEEEENS_12float_e5m2_tENS5_IJlSB_lEEESK_SL_NS4_8TiledMMAINS4_8MMA_AtomIJNS4_4SM904GMMA30MMA_64x64x32_F32E5M2E5M2_SS_TNILNSP_7ScaleInE1ELSR_1EEEEEENS4_6LayoutINS5_IJSC_SB_SB_EEENS5_IJSB_NSA_ILi0EEESW_EEEEENS5_IJNS4_10UnderscoreESZ_SZ_EEEEENS4_23SM90_TMA_LOAD_MULTICASTENS4_14ComposedLayoutINS4_7SwizzleILi3ELi4ELi3EEENS4_18smem_ptr_flag_bitsILi8EEENSU_INS5_IJNSA_ILi8EEESI_EEENS5_IJSI_SB_EEEEEEEvNS4_8identityENS4_13SM90_TMA_LOADES1C_vS1D_EENS_8epilogue10collective6detail29Sm90TmaWarpSpecializedAdapterINS1H_15DefaultEpilogueISK_SL_SL_NS1G_6thread17LinearCombinationISK_Li1EffLNS1L_9ScaleType4KindE0ELNS_15FloatRoundStyleE2ESK_EENS1_15EpilogueDefaultEEEEEvvEEEEvNT_6ParamsE)
        /*0020*/ 	.word	0x00000000
.L_16:


//--------------------- .nv.compat                --------------------------
	.section	.nv.compat,"",@"SHT_CUDA_COMPAT_INFO"
	.align	4
        /*0000*/ 	.byte	0x02, 0x09, 0x01, 0x00, 0x02, 0x02, 0x04, 0x00, 0x02, 0x05, 0x05, 0x00, 0x03, 0x07, 0x01, 0x01
        /*0010*/ 	.byte	0x02, 0x03, 0x01, 0x00, 0x02, 0x06, 0x01, 0x00, 0x04, 0x0b, 0x08, 0x00, 0x00, 0x00, 0x00, 0x00
        /*0020*/ 	.byte	0x00, 0x00, 0x00, 0x00


//--------------------- .nv.info._ZN7cutlass13device_kernelINS_4gemm6kernel13GemmUniversalIN4cute5tupleIJiiiiEEENS1_10collective13CollectiveMmaINS1_37MainloopSm90TmaGmmaWarpSpecializedFP8ILi5ENS5_IJNS4_1CILi1EEENSA_ILi2EEESB_EEENS1_35KernelTmaWarpSpecializedCooperativeEEENS5_IJNSA_ILi256EEENSA_ILi64EEENSA_ILi128EEEEEENS_12float_e5m2_tENS5_IJlSB_lEEESK_SL_NS4_8TiledMMAINS4_8MMA_AtomIJNS4_4SM904GMMA30MMA_64x64x32_F32E5M2E5M2_SS_TNILNSP_7ScaleInE1ELSR_1EEEEEENS4_6LayoutINS5_IJSC_SB_SB_EEENS5_IJSB_NSA_ILi0EEESW_EEEEENS5_IJNS4_10UnderscoreESZ_SZ_EEEEENS4_23SM90_TMA_LOAD_MULTICASTENS4_14ComposedLayoutINS4_7SwizzleILi3ELi4ELi3EEENS4_18smem_ptr_flag_bitsILi8EEENSU_INS5_IJNSA_ILi8EEESI_EEENS5_IJSI_SB_EEEEEEEvNS4_8identityENS4_13SM90_TMA_LOADES1C_vS1D_EENS_8epilogue10collective6detail29Sm90TmaWarpSpecializedAdapterINS1H_15DefaultEpilogueISK_SL_SL_NS1G_6thread17LinearCombinationISK_Li1EffLNS1L_9ScaleType4KindE0ELNS_15FloatRoundStyleE2ESK_EENS1_15EpilogueDefaultEEEEEvvEEEEvNT_6ParamsE --------------------------
	.section	.nv.info._ZN7cutlass13device_kernelINS_4gemm6kernel13GemmUniversalIN4cute5tupleIJiiiiEEENS1_10collective13CollectiveMmaINS1_37MainloopSm90TmaGmmaWarpSpecializedFP8ILi5ENS5_IJNS4_1CILi1EEENSA_ILi2EEESB_EEENS1_35KernelTmaWarpSpecializedCooperativeEEENS5_IJNSA_ILi256EEENSA_ILi64EEENSA_ILi128EEEEEENS_12float_e5m2_tENS5_IJlSB_lEEESK_SL_NS4_8TiledMMAINS4_8MMA_AtomIJNS4_4SM904GMMA30MMA_64x64x32_F32E5M2E5M2_SS_TNILNSP_7ScaleInE1ELSR_1EEEEEENS4_6LayoutINS5_IJSC_SB_SB_EEENS5_IJSB_NSA_ILi0EEESW_EEEEENS5_IJNS4_10UnderscoreESZ_SZ_EEEEENS4_23SM90_TMA_LOAD_MULTICASTENS4_14ComposedLayoutINS4_7SwizzleILi3ELi4ELi3EEENS4_18smem_ptr_flag_bitsILi8EEENSU_INS5_IJNSA_ILi8EEESI_EEENS5_IJSI_SB_EEEEEEEvNS4_8identityENS4_13SM90_TMA_LOADES1C_vS1D_EENS_8epilogue10collective6detail29Sm90TmaWarpSpecializedAdapterINS1H_15DefaultEpilogueISK_SL_SL_NS1G_6thread17LinearCombinationISK_Li1EffLNS1L_9ScaleType4KindE0ELNS_15FloatRoundStyleE2ESK_EENS1_15EpilogueDefaultEEEEEvvEEEEvNT_6ParamsE,"",@"SHT_CUDA_INFO"
	.sectionflags	@""
	.align	4


	//----- nvinfo : EIATTR_CUDA_API_VERSION
	.align		4
        /*0000*/ 	.byte	0x04, 0x37
        /*0002*/ 	.short	(.L_18 - .L_17)
.L_17:
        /*0004*/ 	.word	0x00000082


	//----- nvinfo : EIATTR_KPARAM_INFO
	.align		4
.L_18:
        /*0008*/ 	.byte	0x04, 0x17
        /*000a*/ 	.short	(.L_20 - .L_19)
.L_19:
        /*000c*/ 	.word	0x00000000
        /*0010*/ 	.short	0x0000
        /*0012*/ 	.short	0x0070
        /*0014*/ 	.byte	0x00, 0xf0, 0x01, 0x10


	//----- nvinfo : EIATTR_SPARSE_MMA_MASK
	.align		4
.L_20:
        /*0018*/ 	.byte	0x03, 0x50
        /*001a*/ 	.short	0x0000


	//----- nvinfo : EIATTR_MAXREG_COUNT
	.align		4
        /*001c*/ 	.byte	0x03, 0x1b
        /*001e*/ 	.short	0x00a8


	//----- nvinfo : EIATTR_NUM_BARRIERS
	.align		4
        /*0020*/ 	.byte	0x02, 0x4c
        /*0022*/ 	.byte	0x01
	.zero		1


	//----- nvinfo : EIATTR_MERCURY_ISA_VERSION
	.align		4
        /*0024*/ 	.byte	0x03, 0x5f
        /*0026*/ 	.short	0x0101


	//----- nvinfo : EIATTR_INT_WARP_WIDE_INSTR_OFFSETS
	.align		4
        /*0028*/ 	.byte	0x04, 0x31
        /*002a*/ 	.short	(.L_22 - .L_21)


	//   ....[0]....
.L_21:
        /*002c*/ 	.word	0x00000460


	//   ....[1]....
        /*0030*/ 	.word	0x00000480


	//   ....[2]....
        /*0034*/ 	.word	0x00000650


	//----- nvinfo : EIATTR_COOP_GROUP_MASK_REGIDS
	.align		4
.L_22:
        /*0038*/ 	.byte	0x04, 0x29
        /*003a*/ 	.short	(.L_24 - .L_23)


	//   ....[0]....
.L_23:
        /*003c*/ 	.word	0xffffffff


	//   ....[1]....
        /*0040*/ 	.word	0xffffffff


	//   ....[2]....
        /*0044*/ 	.word	0xffffffff


	//   ....[3]....
        /*0048*/ 	.word	0xffffffff


	//   ....[4]....
        /*004c*/ 	.word	0xffffffff


	//   ....[5]....
        /*0050*/ 	.word	0xffffffff


	//----- nvinfo : EIATTR_COOP_GROUP_INSTR_OFFSETS
	.align		4
.L_24:
        /*0054*/ 	.byte	0x04, 0x28
        /*0056*/ 	.short	(.L_26 - .L_25)


	//   ....[0]....
.L_25:
        /*0058*/ 	.word	0x00000060


	//   ....[1]....
        /*005c*/ 	.word	0x00000070


	//   ....[2]....
        /*0060*/ 	.word	0x00000130


	//   ....[3]....
        /*0064*/ 	.word	0x000002e0


	//   ....[4]....
        /*0068*/ 	.word	0x00000790


	//   ....[5]....
        /*006c*/ 	.word	0x00001210


	//----- nvinfo : EIATTR_REG_RECONFIG
	.align		4
.L_26:
        /*0070*/ 	.byte	0x01, 0x54
	.zero		2


	//----- nvinfo : EIATTR_MBARRIER_INSTR_OFFSETS
	.align		4
        /*0074*/ 	.byte	0x04, 0x39
        /*0076*/ 	.short	(.L_28 - .L_27)


	//   ....[0]....
.L_27:
        /*0078*/ 	.word	0x00000230
        /*007c*/ 	.word	0x000000ff
        /*0080*/ 	.word	0x00000000
        /*0084*/ 	.short	0x0100
        /*0086*/ 	.byte	0x08
	.zero		1


	//   ....[1]....
        /*0088*/ 	.word	0x00000240
        /*008c*/ 	.word	0x000000ff
        /*0090*/ 	.word	0x00000028
        /*0094*/ 	.short	0x0100
        /*0096*/ 	.byte	0x08
	.zero		1


	//   ....[2]....
        /*0098*/ 	.word	0x00000250
        /*009c*/ 	.word	0x000000ff
        /*00a0*/ 	.word	0x00000008
        /*00a4*/ 	.short	0x0100
        /*00a6*/ 	.byte	0x08
	.zero		1


	//   ....[3]....
        /*00a8*/ 	.word	0x00000260
        /*00ac*/ 	.word	0x000000ff
        /*00b0*/ 	.word	0x00000030
        /*00b4*/ 	.short	0x0100
        /*00b6*/ 	.byte	0x08
	.zero		1


	//   ....[4]....
        /*00b8*/ 	.word	0x00000270
        /*00bc*/ 	.word	0x000000ff
        /*00c0*/ 	.word	0x00000010
        /*00c4*/ 	.short	0x0100
        /*00c6*/ 	.byte	0x08
	.zero		1


	//   ....[5]....
        /*00c8*/ 	.word	0x00000280
        /*00cc*/ 	.word	0x000000ff
        /*00d0*/ 	.word	0x00000038
        /*00d4*/ 	.short	0x0100
        /*00d6*/ 	.byte	0x08
	.zero		1


	//   ....[6]....
        /*00d8*/ 	.word	0x00000290
        /*00dc*/ 	.word	0x000000ff
        /*00e0*/ 	.word	0x00000018
        /*00e4*/ 	.short	0x0100
        /*00e6*/ 	.byte	0x08
	.zero		1


	//   ....[7]....
        /*00e8*/ 	.word	0x000002a0
        /*00ec*/ 	.word	0x000000ff
        /*00f0*/ 	.word	0x00000040
        /*00f4*/ 	.short	0x0100
        /*00f6*/ 	.byte	0x08
	.zero		1


	//   ....[8]....
        /*00f8*/ 	.word	0x000002b0
        /*00fc*/ 	.word	0x000000ff
        /*0100*/ 	.word	0x00000020
        /*0104*/ 	.short	0x0100
        /*0106*/ 	.byte	0x08
	.zero		1


	//   ....[9]....
        /*0108*/ 	.word	0x000002c0
        /*010c*/ 	.word	0x000000ff
        /*0110*/ 	.word	0x00000048
        /*0114*/ 	.short	0x0100
        /*0116*/ 	.byte	0x08
	.zero		1


	//   ....[10]....
        /*0118*/ 	.word	0x000006f0
        /*011c*/ 	.word	0x000000ff
        /*0120*/ 	.word	0x00000060
        /*0124*/ 	.short	0x0100
        /*0126*/ 	.byte	0x06
	.zero		1


	//   ....[11]....
        /*0128*/ 	.word	0x00000740
        /*012c*/ 	.word	0x000000ff
        /*0130*/ 	.word	0x00000068
        /*0134*/ 	.short	0x0100
        /*0136*/ 	.byte	0x06
	.zero		1


	//   ....[12]....
        /*0138*/ 	.word	0x00001730
        /*013c*/ 	.word	0x000000ff
        /*0140*/ 	.word	0x00000000
        /*0144*/ 	.short	0x010a
        /*0146*/ 	.byte	0x06
	.zero		1


	//   ....[13]....
        /*0148*/ 	.word	0x00001770
        /*014c*/ 	.word	0x000000ff
        /*0150*/ 	.word	0x00000000
        /*0154*/ 	.short	0x010a
        /*0156*/ 	.byte	0x06
	.zero		1


	//   ....[14]....
        /*0158*/ 	.word	0x00002250
        /*015c*/ 	.word	0x000000ff
        /*0160*/ 	.word	0x00000000
        /*0164*/ 	.short	0x010a
        /*0166*/ 	.byte	0x0d
	.zero		1


	//   ....[15]....
        /*0168*/ 	.word	0x00002290
        /*016c*/ 	.word	0x000000ff
        /*0170*/ 	.word	0x00000000
        /*0174*/ 	.short	0x010a
        /*0176*/ 	.byte	0x0d
	.zero		1


	//   ....[16]....
        /*0178*/ 	.word	0x00002a80
        /*017c*/ 	.word	0x0000000e
        /*0180*/ 	.word	0x00000000
        /*0184*/ 	.short	0x0101
        /*0186*/ 	.byte	0x3f
	.zero		1


	//   ....[17]....
        /*0188*/ 	.word	0x00003100
        /*018c*/ 	.word	0x0000000b
        /*0190*/ 	.word	0x00000000
        /*0194*/ 	.short	0x0101
        /*0196*/ 	.byte	0x3f
	.zero		1


	//   ....[18]....
        /*0198*/ 	.word	0x00008b80
        /*019c*/ 	.word	0x00000012
        /*01a0*/ 	.word	0x00000028
        /*01a4*/ 	.short	0x010a
        /*01a6*/ 	.byte	0x3f
	.zero		1


	//   ....[19]....
        /*01a8*/ 	.word	0x00008f00
        /*01ac*/ 	.word	0x00000008
        /*01b0*/ 	.word	0x00000068
        /*01b4*/ 	.short	0x0101
        /*01b6*/ 	.byte	0x3f
	.zero		1


	//   ....[20]....
        /*01b8*/ 	.word	0x00009620
        /*01bc*/ 	.word	0x00000006
        /*01c0*/ 	.word	0x00000000
        /*01c4*/ 	.short	0x010a
        /*01c6*/ 	.byte	0x3f
	.zero		1


	//   ....[21]....
        /*01c8*/ 	.word	0x000096a0
        /*01cc*/ 	.word	0x00000007
        /*01d0*/ 	.word	0x00000000
        /*01d4*/ 	.short	0x010a
        /*01d6*/ 	.byte	0x3f
	.zero		1


	//   ....[22]....
        /*01d8*/ 	.word	0x00009730
        /*01dc*/ 	.word	0x0000000a
        /*01e0*/ 	.word	0x00000000
        /*01e4*/ 	.short	0x010a
        /*01e6*/ 	.byte	0x3f
	.zero		1


	//   ....[23]....
        /*01e8*/ 	.word	0x000097c0
        /*01ec*/ 	.word	0x0000000b
        /*01f0*/ 	.word	0x00000000
        /*01f4*/ 	.short	0x010a
        /*01f6*/ 	.byte	0x3f
	.zero		1


	//   ....[24]....
        /*01f8*/ 	.word	0x00009850
        /*01fc*/ 	.word	0x00000003
        /*0200*/ 	.word	0x00000000
        /*0204*/ 	.short	0x010a
        /*0206*/ 	.byte	0x3f
	.zero		1


	//   ....[25]....
        /*0208*/ 	.word	0x000098c0
        /*020c*/ 	.word	0x0000000c
        /*0210*/ 	.word	0x00000000
        /*0214*/ 	.short	0x010a
        /*0216*/ 	.byte	0x3f
	.zero		1


	//   ....[26]....
        /*0218*/ 	.word	0x00009920
        /*021c*/ 	.word	0x0000000e
        /*0220*/ 	.word	0x00000000
        /*0224*/ 	.short	0x010a
        /*0226*/ 	.byte	0x3f
	.zero		1


	//   ....[27]....
        /*0228*/ 	.word	0x000099f0
        /*022c*/ 	.word	0x00000012
        /*0230*/ 	.word	0x00000028
        /*0234*/ 	.short	0x010a
        /*0236*/ 	.byte	0x3f
	.zero		1


	//   ....[28]....
        /*0238*/ 	.word	0x00009ac0
        /*023c*/ 	.word	0x00000006
        /*0240*/ 	.word	0x00000000
        /*0244*/ 	.short	0x010a
        /*0246*/ 	.byte	0x3f
	.zero		1


	//   ....[29]....
        /*0248*/ 	.word	0x00009b10
        /*024c*/ 	.word	0x00000007
        /*0250*/ 	.word	0x00000000
        /*0254*/ 	.short	0x010a
        /*0256*/ 	.byte	0x3f
	.zero		1


	//   ....[30]....
        /*0258*/ 	.word	0x00009b60
        /*025c*/ 	.word	0x0000000a
        /*0260*/ 	.word	0x00000000
        /*0264*/ 	.short	0x010a
        /*0266*/ 	.byte	0x3f
	.zero		1


	//   ....[31]....
        /*0268*/ 	.word	0x00009bb0
        /*026c*/ 	.word	0x0000000b
        /*0270*/ 	.word	0x00000000
        /*0274*/ 	.short	0x010a
        /*0276*/ 	.byte	0x3f
	.zero		1


	//----- nvinfo : EIATTR_NUM_MBARRIERS
	.align		4
.L_28:
        /*0278*/ 	.byte	0x03, 0x38
        /*027a*/ 	.short	0x000c


	//----- nvinfo : EIATTR_EXIT_INSTR_OFFSETS
	.align		4
        /*027c*/ 	.byte	0x04, 0x1c
        /*027e*/ 	.short	(.L_30 - .L_29)


	//   ....[0]....
.L_29:
        /*0280*/ 	.word	0x000008f0


	//   ....[1]....
        /*0284*/ 	.word	0x000010e0


	//   ....[2]....
        /*0288*/ 	.word	0x000082a0


	//   ....[3]....
        /*028c*/ 	.word	0x00008800


	//   ....[4]....
        /*0290*/ 	.word	0x000098a0


	//----- nvinfo : EIATTR_MAX_THREADS
	.align		4
.L_30:
        /*0294*/ 	.byte	0x04, 0x05
        /*0296*/ 	.short	(.L_32 - .L_31)
.L_31:
        /*0298*/ 	.word	0x00000180
        /*029c*/ 	.word	0x00000001
        /*02a0*/ 	.word	0x00000001


	//----- nvinfo : EIATTR_CRS_STACK_SIZE
	.align		4
.L_32:
        /*02a4*/ 	.byte	0x04, 0x1e
        /*02a6*/ 	.short	(.L_34 - .L_33)
.L_33:
        /*02a8*/ 	.word	0x00000000


	//----- nvinfo : EIATTR_CBANK_PARAM_SIZE
	.align		4
.L_34:
        /*02ac*/ 	.byte	0x03, 0x19
        /*02ae*/ 	.short	0x0470


	//----- nvinfo : EIATTR_PARAM_CBANK
	.align		4
        /*02b0*/ 	.byte	0x04, 0x0a
        /*02b2*/ 	.short	(.L_36 - .L_35)
	.align		4
.L_35:
        /*02b4*/ 	.word	index@(.nv.constant0._ZN7cutlass13device_kernelINS_4gemm6kernel13GemmUniversalIN4cute5tupleIJiiiiEEENS1_10collective13CollectiveMmaINS1_37MainloopSm90TmaGmmaWarpSpecializedFP8ILi5ENS5_IJNS4_1CILi1EEENSA_ILi2EEESB_EEENS1_35KernelTmaWarpSpecializedCooperativeEEENS5_IJNSA_ILi256EEENSA_ILi64EEENSA_ILi128EEEEEENS_12float_e5m2_tENS5_IJlSB_lEEESK_SL_NS4_8TiledMMAINS4_8MMA_AtomIJNS4_4SM904GMMA30MMA_64x64x32_F32E5M2E5M2_SS_TNILNSP_7ScaleInE1ELSR_1EEEEEENS4_6LayoutINS5_IJSC_SB_SB_EEENS5_IJSB_NSA_ILi0EEESW_EEEEENS5_IJNS4_10UnderscoreESZ_SZ_EEEEENS4_23SM90_TMA_LOAD_MULTICASTENS4_14ComposedLayoutINS4_7SwizzleILi3ELi4ELi3EEENS4_18smem_ptr_flag_bitsILi8EEENSU_INS5_IJNSA_ILi8EEESI_EEENS5_IJSI_SB_EEEEEEEvNS4_8identityENS4_13SM90_TMA_LOADES1C_vS1D_EENS_8epilogue10collective6detail29Sm90TmaWarpSpecializedAdapterINS1H_15DefaultEpilogueISK_SL_SL_NS1G_6thread17LinearCombinationISK_Li1EffLNS1L_9ScaleType4KindE0ELNS_15FloatRoundStyleE2ESK_EENS1_15EpilogueDefaultEEEEEvvEEEEvNT_6ParamsE)
        /*02b8*/ 	.short	0x0210
        /*02ba*/ 	.short	0x0470


	//----- nvinfo : EIATTR_SW_WAR
	.align		4
.L_36:
        /*02bc*/ 	.byte	0x04, 0x36
        /*02be*/ 	.short	(.L_38 - .L_37)
.L_37:
        /*02c0*/ 	.word	0x00000008
.L_38:


//--------------------- .nv.callgraph             --------------------------
	.section	.nv.callgraph,"",@"SHT_CUDA_CALLGRAPH"
	.align	4
	.sectionentsize	8
	.align		4
        /*0000*/ 	.word	0x00000000
	.align		4
        /*0004*/ 	.word	0xffffffff
	.align		4
        /*0008*/ 	.word	0x00000000
	.align		4
        /*000c*/ 	.word	0xfffffffe
	.align		4
        /*0010*/ 	.word	0x00000000
	.align		4
        /*0014*/ 	.word	0xfffffffd
	.align		4
        /*0018*/ 	.word	0x00000000
	.align		4
        /*001c*/ 	.word	0xfffffffc


//--------------------- .nv.constant4             --------------------------
	.section	.nv.constant4,"a",@progbits
	.align	8
	.align		8
.nv.constant4:
        /*0000*/ 	.dword	_ZN40_INTERNAL_581f4ad0_4_k_cu_913b4c7c_168344cuda3std3__45__cpo5beginE
	.align		8
        /*0008*/ 	.dword	_ZN40_INTERNAL_581f4ad0_4_k_cu_913b4c7c_168344cuda3std3__45__cpo3endE
	.align		8
        /*0010*/ 	.dword	_ZN40_INTERNAL_581f4ad0_4_k_cu_913b4c7c_168344cuda3std3__45__cpo6cbeginE
	.align		8
        /*0018*/ 	.dword	_ZN40_INTERNAL_581f4ad0_4_k_cu_913b4c7c_168344cuda3std3__45__cpo4cendE
	.align		8
        /*0020*/ 	.dword	_ZN40_INTERNAL_581f4ad0_4_k_cu_913b4c7c_168344cuda3std3__442_GLOBAL__N__581f4ad0_4_k_cu_913b4c7c_168346ignoreE
	.align		8
        /*0028*/ 	.dword	_ZN40_INTERNAL_581f4ad0_4_k_cu_913b4c7c_168344cuda3std3__419piecewise_constructE
	.align		8
        /*0030*/ 	.dword	_ZN40_INTERNAL_581f4ad0_4_k_cu_913b4c7c_168344cuda3std3__48in_placeE
	.align		8
        /*0038*/ 	.dword	_ZN40_INTERNAL_581f4ad0_4_k_cu_913b4c7c_168344cuda3std6ranges3__45__cpo4swapE
	.align		8
        /*0040*/ 	.dword	_ZN40_INTERNAL_581f4ad0_4_k_cu_913b4c7c_168344cuda3std6ranges3__45__cpo9iter_moveE
	.align		8
        /*0048*/ 	.dword	_ZN40_INTERNAL_581f4ad0_4_k_cu_913b4c7c_168344cute7productE
	.align		8
        /*0050*/ 	.dword	_ZN40_INTERNAL_581f4ad0_4_k_cu_913b4c7c_168344cute1_E


//--------------------- .text._ZN7cutlass13device_kernelINS_4gemm6kernel13GemmUniversalIN4cute5tupleIJiiiiEEENS1_10collective13CollectiveMmaINS1_37MainloopSm90TmaGmmaWarpSpecializedFP8ILi5ENS5_IJNS4_1CILi1EEENSA_ILi2EEESB_EEENS1_35KernelTmaWarpSpecializedCooperativeEEENS5_IJNSA_ILi256EEENSA_ILi64EEENSA_ILi128EEEEEENS_12float_e5m2_tENS5_IJlSB_lEEESK_SL_NS4_8TiledMMAINS4_8MMA_AtomIJNS4_4SM904GMMA30MMA_64x64x32_F32E5M2E5M2_SS_TNILNSP_7ScaleInE1ELSR_1EEEEEENS4_6LayoutINS5_IJSC_SB_SB_EEENS5_IJSB_NSA_ILi0EEESW_EEEEENS5_IJNS4_10UnderscoreESZ_SZ_EEEEENS4_23SM90_TMA_LOAD_MULTICASTENS4_14ComposedLayoutINS4_7SwizzleILi3ELi4ELi3EEENS4_18smem_ptr_flag_bitsILi8EEENSU_INS5_IJNSA_ILi8EEESI_EEENS5_IJSI_SB_EEEEEEEvNS4_8identityENS4_13SM90_TMA_LOADES1C_vS1D_EENS_8epilogue10collective6detail29Sm90TmaWarpSpecializedAdapterINS1H_15DefaultEpilogueISK_SL_SL_NS1G_6thread17LinearCombinationISK_Li1EffLNS1L_9ScaleType4KindE0ELNS_15FloatRoundStyleE2ESK_EENS1_15EpilogueDefaultEEEEEvvEEEEvNT_6ParamsE --------------------------
	.section	.text._ZN7cutlass13device_kernelINS_4gemm6kernel13GemmUniversalIN4cute5tupleIJiiiiEEENS1_10collective13CollectiveMmaINS1_37MainloopSm90TmaGmmaWarpSpecializedFP8ILi5ENS5_IJNS4_1CILi1EEENSA_ILi2EEESB_EEENS1_35KernelTmaWarpSpecializedCooperativeEEENS5_IJNSA_ILi256EEENSA_ILi64EEENSA_ILi128EEEEEENS_12float_e5m2_tENS5_IJlSB_lEEESK_SL_NS4_8TiledMMAINS4_8MMA_AtomIJNS4_4SM904GMMA30MMA_64x64x32_F32E5M2E5M2_SS_TNILNSP_7ScaleInE1ELSR_1EEEEEENS4_6LayoutINS5_IJSC_SB_SB_EEENS5_IJSB_NSA_ILi0EEESW_EEEEENS5_IJNS4_10UnderscoreESZ_SZ_EEEEENS4_23SM90_TMA_LOAD_MULTICASTENS4_14ComposedLayoutINS4_7SwizzleILi3ELi4ELi3EEENS4_18smem_ptr_flag_bitsILi8EEENSU_INS5_IJNSA_ILi8EEESI_EEENS5_IJSI_SB_EEEEEEEvNS4_8identityENS4_13SM90_TMA_LOADES1C_vS1D_EENS_8epilogue10collective6detail29Sm90TmaWarpSpecializedAdapterINS1H_15DefaultEpilogueISK_SL_SL_NS1G_6thread17LinearCombinationISK_Li1EffLNS1L_9ScaleType4KindE0ELNS_15FloatRoundStyleE2ESK_EENS1_15EpilogueDefaultEEEEEvvEEEEvNT_6ParamsE,"ax",@progbits
	.align	128
.text._ZN7cutlass13device_kernelINS_4gemm6kernel13GemmUniversalIN4cute5tupleIJiiiiEEENS1_10collective13CollectiveMmaINS1_37MainloopSm90TmaGmmaWarpSpecializedFP8ILi5ENS5_IJNS4_1CILi1EEENSA_ILi2EEESB_EEENS1_35KernelTmaWarpSpecializedCooperativeEEENS5_IJNSA_ILi256EEENSA_ILi64EEENSA_ILi128EEEEEENS_12float_e5m2_tENS5_IJlSB_lEEESK_SL_NS4_8TiledMMAINS4_8MMA_AtomIJNS4_4SM904GMMA30MMA_64x64x32_F32E5M2E5M2_SS_TNILNSP_7ScaleInE1ELSR_1EEEEEENS4_6LayoutINS5_IJSC_SB_SB_EEENS5_IJSB_NSA_ILi0EEESW_EEEEENS5_IJNS4_10UnderscoreESZ_SZ_EEEEENS4_23SM90_TMA_LOAD_MULTICASTENS4_14ComposedLayoutINS4_7SwizzleILi3ELi4ELi3EEENS4_18smem_ptr_flag_bitsILi8EEENSU_INS5_IJNSA_ILi8EEESI_EEENS5_IJSI_SB_EEEEEEEvNS4_8identityENS4_13SM90_TMA_LOADES1C_vS1D_EENS_8epilogue10collective6detail29Sm90TmaWarpSpecializedAdapterINS1H_15DefaultEpilogueISK_SL_SL_NS1G_6thread17LinearCombinationISK_Li1EffLNS1L_9ScaleType4KindE0ELNS_15FloatRoundStyleE2ESK_EENS1_15EpilogueDefaultEEEEEvvEEEEvNT_6ParamsE:
        .type           _ZN7cutlass13device_kernelINS_4gemm6kernel13GemmUniversalIN4cute5tupleIJiiiiEEENS1_10collective13CollectiveMmaINS1_37MainloopSm90TmaGmmaWarpSpecializedFP8ILi5ENS5_IJNS4_1CILi1EEENSA_ILi2EEESB_EEENS1_35KernelTmaWarpSpecializedCooperativeEEENS5_IJNSA_ILi256EEENSA_ILi64EEENSA_ILi128EEEEEENS_12float_e5m2_tENS5_IJlSB_lEEESK_SL_NS4_8TiledMMAINS4_8MMA_AtomIJNS4_4SM904GMMA30MMA_64x64x32_F32E5M2E5M2_SS_TNILNSP_7ScaleInE1ELSR_1EEEEEENS4_6LayoutINS5_IJSC_SB_SB_EEENS5_IJSB_NSA_ILi0EEESW_EEEEENS5_IJNS4_10UnderscoreESZ_SZ_EEEEENS4_23SM90_TMA_LOAD_MULTICASTENS4_14ComposedLayoutINS4_7SwizzleILi3ELi4ELi3EEENS4_18smem_ptr_flag_bitsILi8EEENSU_INS5_IJNSA_ILi8EEESI_EEENS5_IJSI_SB_EEEEEEEvNS4_8identityENS4_13SM90_TMA_LOADES1C_vS1D_EENS_8epilogue10collective6detail29Sm90TmaWarpSpecializedAdapterINS1H_15DefaultEpilogueISK_SL_SL_NS1G_6thread17LinearCombinationISK_Li1EffLNS1L_9ScaleType4KindE0ELNS_15FloatRoundStyleE2ESK_EENS1_15EpilogueDefaultEEEEEvvEEEEvNT_6ParamsE,@function
        .size           _ZN7cutlass13device_kernelINS_4gemm6kernel13GemmUniversalIN4cute5tupleIJiiiiEEENS1_10collective13CollectiveMmaINS1_37MainloopSm90TmaGmmaWarpSpecializedFP8ILi5ENS5_IJNS4_1CILi1EEENSA_ILi2EEESB_EEENS1_35KernelTmaWarpSpecializedCooperativeEEENS5_IJNSA_ILi256EEENSA_ILi64EEENSA_ILi128EEEEEENS_12float_e5m2_tENS5_IJlSB_lEEESK_SL_NS4_8TiledMMAINS4_8MMA_AtomIJNS4_4SM904GMMA30MMA_64x64x32_F32E5M2E5M2_SS_TNILNSP_7ScaleInE1ELSR_1EEEEEENS4_6LayoutINS5_IJSC_SB_SB_EEENS5_IJSB_NSA_ILi0EEESW_EEEEENS5_IJNS4_10UnderscoreESZ_SZ_EEEEENS4_23SM90_TMA_LOAD_MULTICASTENS4_14ComposedLayoutINS4_7SwizzleILi3ELi4ELi3EEENS4_18smem_ptr_flag_bitsILi8EEENSU_INS5_IJNSA_ILi8EEESI_EEENS5_IJSI_SB_EEEEEEEvNS4_8identityENS4_13SM90_TMA_LOADES1C_vS1D_EENS_8epilogue10collective6detail29Sm90TmaWarpSpecializedAdapterINS1H_15DefaultEpilogueISK_SL_SL_NS1G_6thread17LinearCombinationISK_Li1EffLNS1L_9ScaleType4KindE0ELNS_15FloatRoundStyleE2ESK_EENS1_15EpilogueDefaultEEEEEvvEEEEvNT_6ParamsE,(.L_x_208 - _ZN7cutlass13device_kernelINS_4gemm6kernel13GemmUniversalIN4cute5tupleIJiiiiEEENS1_10collective13CollectiveMmaINS1_37MainloopSm90TmaGmmaWarpSpecializedFP8ILi5ENS5_IJNS4_1CILi1EEENSA_ILi2EEESB_EEENS1_35KernelTmaWarpSpecializedCooperativeEEENS5_IJNSA_ILi256EEENSA_ILi64EEENSA_ILi128EEEEEENS_12float_e5m2_tENS5_IJlSB_lEEESK_SL_NS4_8TiledMMAINS4_8MMA_AtomIJNS4_4SM904GMMA30MMA_64x64x32_F32E5M2E5M2_SS_TNILNSP_7ScaleInE1ELSR_1EEEEEENS4_6LayoutINS5_IJSC_SB_SB_EEENS5_IJSB_NSA_ILi0EEESW_EEEEENS5_IJNS4_10UnderscoreESZ_SZ_EEEEENS4_23SM90_TMA_LOAD_MULTICASTENS4_14ComposedLayoutINS4_7SwizzleILi3ELi4ELi3EEENS4_18smem_ptr_flag_bitsILi8EEENSU_INS5_IJNSA_ILi8EEESI_EEENS5_IJSI_SB_EEEEEEEvNS4_8identityENS4_13SM90_TMA_LOADES1C_vS1D_EENS_8epilogue10collective6detail29Sm90TmaWarpSpecializedAdapterINS1H_15DefaultEpilogueISK_SL_SL_NS1G_6thread17LinearCombinationISK_Li1EffLNS1L_9ScaleType4KindE0ELNS_15FloatRoundStyleE2ESK_EENS1_15EpilogueDefaultEEEEEvvEEEEvNT_6ParamsE)
        .other          _ZN7cutlass13device_kernelINS_4gemm6kernel13GemmUniversalIN4cute5tupleIJiiiiEEENS1_10collective13CollectiveMmaINS1_37MainloopSm90TmaGmmaWarpSpecializedFP8ILi5ENS5_IJNS4_1CILi1EEENSA_ILi2EEESB_EEENS1_35KernelTmaWarpSpecializedCooperativeEEENS5_IJNSA_ILi256EEENSA_ILi64EEENSA_ILi128EEEEEENS_12float_e5m2_tENS5_IJlSB_lEEESK_SL_NS4_8TiledMMAINS4_8MMA_AtomIJNS4_4SM904GMMA30MMA_64x64x32_F32E5M2E5M2_SS_TNILNSP_7ScaleInE1ELSR_1EEEEEENS4_6LayoutINS5_IJSC_SB_SB_EEENS5_IJSB_NSA_ILi0EEESW_EEEEENS5_IJNS4_10UnderscoreESZ_SZ_EEEEENS4_23SM90_TMA_LOAD_MULTICASTENS4_14ComposedLayoutINS4_7SwizzleILi3ELi4ELi3EEENS4_18smem_ptr_flag_bitsILi8EEENSU_INS5_IJNSA_ILi8EEESI_EEENS5_IJSI_SB_EEEEEEEvNS4_8identityENS4_13SM90_TMA_LOADES1C_vS1D_EENS_8epilogue10collective6detail29Sm90TmaWarpSpecializedAdapterINS1H_15DefaultEpilogueISK_SL_SL_NS1G_6thread17LinearCombinationISK_Li1EffLNS1L_9ScaleType4KindE0ELNS_15FloatRoundStyleE2ESK_EENS1_15EpilogueDefaultEEEEEvvEEEEvNT_6ParamsE,@"STO_CUDA_ENTRY STV_DEFAULT"
_ZN7cutlass13device_kernelINS_4gemm6kernel13GemmUniversalIN4cute5tupleIJiiiiEEENS1_10collective13CollectiveMmaINS1_37MainloopSm90TmaGmmaWarpSpecializedFP8ILi5ENS5_IJNS4_1CILi1EEENSA_ILi2EEESB_EEENS1_35KernelTmaWarpSpecializedCooperativeEEENS5_IJNSA_ILi256EEENSA_ILi64EEENSA_ILi128EEEEEENS_12float_e5m2_tENS5_IJlSB_lEEESK_SL_NS4_8TiledMMAINS4_8MMA_AtomIJNS4_4SM904GMMA30MMA_64x64x32_F32E5M2E5M2_SS_TNILNSP_7ScaleInE1ELSR_1EEEEEENS4_6LayoutINS5_IJSC_SB_SB_EEENS5_IJSB_NSA_ILi0EEESW_EEEEENS5_IJNS4_10UnderscoreESZ_SZ_EEEEENS4_23SM90_TMA_LOAD_MULTICASTENS4_14ComposedLayoutINS4_7SwizzleILi3ELi4ELi3EEENS4_18smem_ptr_flag_bitsILi8EEENSU_INS5_IJNSA_ILi8EEESI_EEENS5_IJSI_SB_EEEEEEEvNS4_8identityENS4_13SM90_TMA_LOADES1C_vS1D_EENS_8epilogue10collective6detail29Sm90TmaWarpSpecializedAdapterINS1H_15DefaultEpilogueISK_SL_SL_NS1G_6thread17LinearCombinationISK_Li1EffLNS1L_9ScaleType4KindE0ELNS_15FloatRoundStyleE2ESK_EENS1_15EpilogueDefaultEEEEEvvEEEEvNT_6ParamsE:
[----:B------:R-:W-:Y:S01]  /*0000*/  LDC R1, c[0x0][0x28] ;  /* 0x00000a00ff017b82 */ /* 0x000fe20000000800 */
[----:B------:R-:W0:Y:S01]  /*0010*/  S2R R0, SR_TID.X ;  /* 0x0000000000007919 */ /* 0x000e220000002100 */
[----:B------:R-:W-:Y:S01]  /*0020*/  ELECT P0, URZ, PT ;  /* 0x00000000003f782f */ /* 0x000fe20003800000 */
[----:B------:R-:W-:Y:S01]  /*0030*/  BSSY B0, `(.L_x_0) ;  /* 0x000000f000007945 */ /* 0x000fe20003800000 */
[--C-:B0-----:R-:W-:Y:S02]  /*0040*/  SHF.R.U32.HI R2, RZ, 0x5, R0.reuse ;  /* 0x00000005ff027819 */ /* 0x101fe40000011600 */
[----:B------:R-:W-:-:S03]  /*0050*/  SHF.R.U32.HI R3, RZ, 0x7, R0 ;  /* 0x00000007ff037819 */ /* 0x000fc60000011600 */
[----:B------:R-:W0:Y:S04]  /*0060*/  SHFL.IDX PT, R6, R2, RZ, 0x1f ;  /* 0x00001fff02067589 */ /* 0x000e2800000e0000 */
[----:B------:R1:W2:Y:S01]  /*0070*/  SHFL.IDX PT, R4, R3, RZ, 0x1f ;  /* 0x00001fff03047589 */ /* 0x0002a200000e0000 */
[----:B0-----:R-:W-:-:S13]  /*0080*/  ISETP.NE.OR P0, PT, R6, RZ, !P0 ;  /* 0x000000ff0600720c */ /* 0x001fda0004705670 */
[----:B-12---:R-:W-:Y:S05]  /*0090*/  @P0 BRA `(.L_x_1) ;  /* 0x0000000000200947 */ /* 0x006fea0003800000 */
[----:B------:R-:W-:Y:S02]  /*00a0*/  ULDC.64 UR4, c[0x0][0x198] ;  /* 0x0000660000047ab9 */ /* 0x000fe40000000a00 */
[----:B------:R-:W-:Y:S02]  /*00b0*/  UIADD3 UR6, UP0, UR4, 0xf0, URZ ;  /* 0x000000f004067890 */ /* 0x000fe4000ff1e03f */
[----:B------:R-:W-:Y:S02]  /*00c0*/  UIADD3 UR4, UP1, UR4, 0x1f0, URZ ;  /* 0x000001f004047890 */ /* 0x000fe4000ff3e03f */
[----:B------:R-:W-:Y:S02]  /*00d0*/  UIADD3.X UR7, URZ, UR5, URZ, UP0, !UPT ;  /* 0x000000053f077290 */ /* 0x000fe400087fe43f */
[----:B------:R-:W-:-:S07]  /*00e0*/  UIADD3.X UR5, URZ, UR5, URZ, UP1, !UPT ;  /* 0x000000053f057290 */ /* 0x000fce0008ffe43f */
[----:B------:R0:W-:Y:S02]  /*00f0*/  UTMACCTL.PF [UR6] ;  /* 0x00000000060079b9 */ /* 0x0001e40008040000 */
[----:B------:R0:W-:Y:S02]  /*0100*/  UTMACCTL.PF [UR4] ;  /* 0x00000000040079b9 */ /* 0x0001e40008040000 */
[----:B0-----:R-:W-:Y:S01]  /*0110*/  NOP ;  /* 0x0000000000007918 */ /* 0x001fe20000000000 */
.L_x_1:
[----:B------:R-:W-:Y:S05]  /*0120*/  BSYNC B0 ;  /* 0x0000000000007941 */ /* 0x000fea0003800000 */
.L_x_0:
[----:B------:R-:W0:Y:S02]  /*0130*/  SHFL.IDX PT, R3, R2, RZ, 0x1f ;  /* 0x00001fff02037589 */ /* 0x000e2400000e0000 */
[----:B0-----:R-:W-:-:S13]  /*0140*/  ISETP.NE.AND P0, PT, R3, RZ, PT ;  /* 0x000000ff0300720c */ /* 0x001fda0003f05270 */
[----:B------:R-:W-:Y:S05]  /*0150*/  @P0 BRA `(.L_x_2) ;  /* 0x0000000000600947 */ /* 0x000fea0003800000 */
[----:B------:R-:W0:Y:S01]  /*0160*/  S2UR UR8, SR_CgaCtaId ;  /* 0x00000000000879c3 */ /* 0x000e220000008800 */
[----:B------:R-:W-:Y:S01]  /*0170*/  UMOV UR4, 0x400 ;  /* 0x0000040000047882 */ /* 0x000fe20000000000 */
[----:B------:R-:W-:Y:S01]  /*0180*/  UMOV UR5, 0x1 ;  /* 0x0000000100057882 */ /* 0x000fe20000000000 */
[----:B------:R-:W-:Y:S01]  /*0190*/  UMOV UR6, 0x4 ;  /* 0x0000000400067882 */ /* 0x000fe20000000000 */
[----:B------:R-:W-:Y:S01]  /*01a0*/  ELECT P0, URZ, PT ;  /* 0x00000000003f782f */ /* 0x000fe20003800000 */
[----:B------:R-:W-:-:S04]  /*01b0*/  UIADD3 UR6, -UR6, 0x100000, URZ ;  /* 0x0010000006067890 */ /* 0x000fc8000fffe13f */
[----:B------:R-:W-:Y:S02]  /*01c0*/  USHF.L.U32 UR7, UR6, 0xb, URZ ;  /* 0x0000000b06077899 */ /* 0x000fe4000800063f */
[----:B------:R-:W-:Y:S02]  /*01d0*/  USHF.L.U32 UR6, UR6, 0x1, URZ ;  /* 0x0000000106067899 */ /* 0x000fe4000800063f */
[----:B0-----:R-:W-:Y:S02]  /*01e0*/  ULEA UR8, UR8, UR4, 0x18 ;  /* 0x0000000408087291 */ /* 0x001fe4000f8ec03f */
[----:B------:R-:W-:-:S04]  /*01f0*/  UIADD3 UR4, -UR5, 0x100000, URZ ;  /* 0x0010000005047890 */ /* 0x000fc8000fffe13f */
[----:B------:R-:W-:Y:S02]  /*0200*/  USHF.L.U32 UR5, UR4, 0xb, URZ ;  /* 0x0000000b04057899 */ /* 0x000fe4000800063f */
[----:B------:R-:W-:Y:S01]  /*0210*/  USHF.L.U32 UR4, UR4, 0x1, URZ ;  /* 0x0000000104047899 */ /* 0x000fe2000800063f */
[----:B------:R-:W0:Y:S11]  /*0220*/  FENCE.VIEW.ASYNC.S ;  /* 0x00000000000073c6 */ /* 0x000e360000000000 */
[----:B0-----:R0:W1:Y:S01]  /*0230*/  SYNCS.EXCH.64 URZ, [UR8], UR4 ;  /* 0x00000004083f75b2 */ /* 0x0010620008000100 */
[----:B------:R0:W2:Y:S01]  /*0240*/  SYNCS.EXCH.64 URZ, [UR8+0x28], UR6 ;  /* 0x00002806083f75b2 */ /* 0x0000a20008000100 */
[----:B------:R0:W3:Y:S01]  /*0250*/  SYNCS.EXCH.64 URZ, [UR8+0x8], UR4 ;  /* 0x00000804083f75b2 */ /* 0x0000e20008000100 */
[----:B------:R0:W4:Y:S01]  /*0260*/  SYNCS.EXCH.64 URZ, [UR8+0x30], UR6 ;  /* 0x00003006083f75b2 */ /* 0x0001220008000100 */
[----:B------:R0:W0:Y:S01]  /*0270*/  SYNCS.EXCH.64 URZ, [UR8+0x10], UR4 ;  /* 0x00001004083f75b2 */ /* 0x0000220008000100 */
[----:B------:R0:W0:Y:S01]  /*0280*/  SYNCS.EXCH.64 URZ, [UR8+0x38], UR6 ;  /* 0x00003806083f75b2 */ /* 0x0000220008000100 */
[----:B------:R0:W0:Y:S01]  /*0290*/  SYNCS.EXCH.64 URZ, [UR8+0x18], UR4 ;  /* 0x00001804083f75b2 */ /* 0x0000220008000100 */
[----:B------:R0:W0:Y:S01]  /*02a0*/  SYNCS.EXCH.64 URZ, [UR8+0x40], UR6 ;  /* 0x00004006083f75b2 */ /* 0x0000220008000100 */
[----:B------:R0:W0:Y:S01]  /*02b0*/  SYNCS.EXCH.64 URZ, [UR8+0x20], UR4 ;  /* 0x00002004083f75b2 */ /* 0x0000220008000100 */
[----:B------:R0:W0:Y:S01]  /*02c0*/  SYNCS.EXCH.64 URZ, [UR8+0x48], UR6 ;  /* 0x00004806083f75b2 */ /* 0x0000220008000100 */
[----:B------:R-:W-:Y:S01]  /*02d0*/  NOP ;  /* 0x0000000000007918 */ /* 0x000fe20000000000 */
.L_x_2:
[----:B------:R-:W5:Y:S01]  /*02e0*/  SHFL.IDX PT, R2, R2, RZ, 0x1f ;  /* 0x00001fff02027589 */ /* 0x000f6200000e0000 */
[----:B------:R-:W-:Y:S01]  /*02f0*/  SHF.R.S32.HI R5, RZ, 0x1f, R0 ;  /* 0x0000001fff057819 */ /* 0x000fe20000011400 */
[----:B0-----:R-:W0:Y:S01]  /*0300*/  S2UR UR8, SR_CTAID.X ;  /* 0x00000000000879c3 */ /* 0x001e220000002500 */
[----:B------:R-:W-:Y:S01]  /*0310*/  ELECT P0, URZ, PT ;  /* 0x00000000003f782f */ /* 0x000fe20003800000 */
[----:B------:R-:W1:Y:S01]  /*0320*/  S2R R8, SR_CTAID.Y ;  /* 0x0000000000087919 */ /* 0x000e620000002600 */
[----:B------:R-:W-:Y:S01]  /*0330*/  LEA.HI R5, R5, R0, RZ, 0x7 ;  /* 0x0000000005057211 */ /* 0x000fe200078f38ff */
[----:B------:R-:W-:Y:S01]  /*0340*/  ULDC UR4, c[0x0][0x154] ;  /* 0x0000550000047ab9 */ /* 0x000fe20000000800 */
[----:B------:R-:W-:Y:S01]  /*0350*/  NOP ;  /* 0x0000000000007918 */ /* 0x000fe20000000000 */
[----:B------:R-:W-:Y:S01]  /*0360*/  NOP ;  /* 0x0000000000007918 */ /* 0x000fe20000000000 */
[----:B------:R-:W-:Y:S01]  /*0370*/  LOP3.LUT R5, R5, 0xffffff80, RZ, 0xc0, !PT ;  /* 0xffffff8005057812 */ /* 0x000fe200078ec0ff */
[----:B------:R-:W2:Y:S04]  /*0380*/  LDC R14, c[0x0][0x140] ;  /* 0x00005000ff0e7b82 */ /* 0x000ea80000000800 */
[----:B------:R-:W-:-:S04]  /*0390*/  IMAD.IADD R5, R0, 0x1, -R5 ;  /* 0x0000000100057824 */ /* 0x000fc800078e0a05 */
[----:B------:R-:W3:Y:S01]  /*03a0*/  LDC R19, c[0x0][0x148] ;  /* 0x00005200ff137b82 */ /* 0x000ee20000000800 */
[----:B------:R-:W-:Y:S02]  /*03b0*/  SHF.R.S32.HI R10, RZ, 0x1f, R5 ;  /* 0x0000001fff0a7819 */ /* 0x000fe40000011405 */
[----:B------:R-:W-:Y:S02]  /*03c0*/  LOP3.LUT P2, RZ, R5, 0x7, RZ, 0xc0, !PT ;  /* 0x0000000705ff7812 */ /* 0x000fe4000784c0ff */
[----:B------:R-:W-:Y:S02]  /*03d0*/  LEA.HI R10, R10, R5, RZ, 0x3 ;  /* 0x000000050a0a7211 */ /* 0x000fe400078f18ff */
[----:B-----5:R-:W-:Y:S01]  /*03e0*/  ISETP.NE.OR P0, PT, R2, RZ, !P0 ;  /* 0x000000ff0200720c */ /* 0x020fe20004705670 */
[----:B------:R-:W5:Y:S01]  /*03f0*/  LDC R12, c[0x0][0x144] ;  /* 0x00005100ff0c7b82 */ /* 0x000f620000000800 */
[--C-:B------:R-:W-:Y:S02]  /*0400*/  SHF.R.S32.HI R2, RZ, 0x3, R10.reuse ;  /* 0x00000003ff027819 */ /* 0x100fe4000001140a */
[----:B------:R-:W-:-:S02]  /*0410*/  SHF.R.S32.HI R7, RZ, 0x1f, R10 ;  /* 0x0000001fff077819 */ /* 0x000fc4000001140a */
[----:B------:R-:W-:Y:S02]  /*0420*/  SHF.R.S32.HI R10, RZ, 0x1f, R3 ;  /* 0x0000001fff0a7819 */ /* 0x000fe40000011403 */
[----:B------:R-:W-:Y:S02]  /*0430*/  LEA.HI R7, R7, R2, RZ, 0x2 ;  /* 0x0000000207077211 */ /* 0x000fe400078f10ff */
[----:B------:R-:W-:Y:S02]  /*0440*/  LEA.HI R10, R10, R3, RZ, 0x2 ;  /* 0x000000030a0a7211 */ /* 0x000fe400078f10ff */
[----:B------:R-:W-:Y:S01]  /*0450*/  LOP3.LUT R7, R7, 0xfffffffc, RZ, 0xc0, !PT ;  /* 0xfffffffc07077812 */ /* 0x000fe200078ec0ff */
[----:B------:R-:W-:Y:S01]  /*0460*/  VOTEU.ALL UP0, P0 ;  /* 0x00000000003f7886 */ /* 0x000fe20000000000 */
[----:B-1----:R-:W-:Y:S01]  /*0470*/  I2FP.F32.U32 R11, R8 ;  /* 0x00000008000b7245 */ /* 0x002fe20000201000 */
[----:B------:R-:W-:Y:S01]  /*0480*/  VOTEU.ALL UP1, P0 ;  /* 0x00000000003f7886 */ /* 0x000fe20000020000 */
[----:B------:R-:W-:Y:S01]  /*0490*/  LOP3.LUT R10, R10, 0x3ffffffc, RZ, 0xc0, !PT ;  /* 0x3ffffffc0a0a7812 */ /* 0x000fe200078ec0ff */
[----:B------:R-:W-:Y:S01]  /*04a0*/  IMAD.IADD R7, R2, 0x1, -R7 ;  /* 0x0000000102077824 */ /* 0x000fe200078e0a07 */
[----:B------:R-:W1:Y:S01]  /*04b0*/  @!UP0 S2UR UR7, SR_CgaCtaId ;  /* 0x00000000000789c3 */ /* 0x000e620000008800 */
[----:B0-----:R-:W-:Y:S01]  /*04c0*/  I2FP.F32.U32 R2, UR8 ;  /* 0x0000000800027c45 */ /* 0x001fe20008201000 */
[----:B------:R-:W-:Y:S01]  /*04d0*/  FMUL R13, R11, UR4 ;  /* 0x000000040b0d7c20 */ /* 0x000fe20008400000 */
[----:B------:R-:W-:Y:S01]  /*04e0*/  ULDC UR4, c[0x0][0x150] ;  /* 0x0000540000047ab9 */ /* 0x000fe20000000800 */
[----:B------:R-:W-:Y:S01]  /*04f0*/  IMAD.IADD R10, R3, 0x1, -R10 ;  /* 0x00000001030a7824 */ /* 0x000fe200078e0a0a */
[----:B------:R-:W-:Y:S01]  /*0500*/  SHF.R.S32.HI R3, RZ, 0x1f, R6 ;  /* 0x0000001fff037819 */ /* 0x000fe20000011406 */
[----:B------:R-:W-:Y:S01]  /*0510*/  FMUL R11, R2, UR4 ;  /* 0x00000004020b7c20 */ /* 0x000fe20008400000 */
[----:B------:R-:W-:Y:S01]  /*0520*/  UMOV UR4, 0x20 ;  /* 0x0000002000047882 */ /* 0x000fe20000000000 */
[----:B------:R-:W0:Y:S01]  /*0530*/  F2I.U32.TRUNC.NTZ R13, R13 ;  /* 0x0000000d000d7305 */ /* 0x000e22000020f000 */
[----:B------:R-:W-:Y:S01]  /*0540*/  LEA.HI R3, R3, R6, RZ, 0x2 ;  /* 0x0000000603037211 */ /* 0x000fe200078f10ff */
[----:B------:R-:W-:Y:S01]  /*0550*/  IMAD R7, R10, 0x4, R7 ;  /* 0x000000040a077824 */ /* 0x000fe200078e0207 */
[----:B------:R-:W-:Y:S01]  /*0560*/  @!UP0 UMOV UR6, 0x400 ;  /* 0x0000040000068882 */ /* 0x000fe20000000000 */
[----:B------:R-:W-:-:S04]  /*0570*/  @!UP0 UIADD3 UR4, -UR4, 0x100000, URZ ;  /* 0x0010000004048890 */ /* 0x000fc8000fffe13f */
[----:B------:R-:W-:Y:S02]  /*0580*/  @!UP0 USHF.L.U32 UR5, UR4, 0xb, URZ ;  /* 0x0000000b04058899 */ /* 0x000fe4000800063f */
[----:B------:R-:W-:Y:S01]  /*0590*/  @!UP0 USHF.L.U32 UR4, UR4, 0x1, URZ ;  /* 0x0000000104048899 */ /* 0x000fe2000800063f */
[----:B------:R-:W-:Y:S01]  /*05a0*/  LOP3.LUT R3, R3, 0xfffffffc, RZ, 0xc0, !PT ;  /* 0xfffffffc03037812 */ /* 0x000fe200078ec0ff */
[C---:B------:R-:W-:Y:S01]  /*05b0*/  IMAD.SHL.U32 R2, R7.reuse, 0x4, RZ ;  /* 0x0000000407027824 */ /* 0x040fe200078e00ff */
[----:B--2---:R-:W-:Y:S01]  /*05c0*/  ISETP.EQ.U32.AND P3, PT, R14, 0x1, PT ;  /* 0x000000010e00780c */ /* 0x004fe20003f62070 */
[----:B------:R-:W2:Y:S01]  /*05d0*/  F2I.U32.TRUNC.NTZ R11, R11 ;  /* 0x0000000b000b7305 */ /* 0x000ea2000020f000 */
[----:B------:R-:W-:Y:S02]  /*05e0*/  VIADD R10, R4, 0xffffffff ;  /* 0xffffffff040a7836 */ /* 0x000fe40000000000 */
[----:B------:R-:W-:Y:S01]  /*05f0*/  IMAD.IADD R6, R6, 0x1, -R3 ;  /* 0x0000000106067824 */ /* 0x000fe200078e0a03 */
[----:B------:R-:W-:-:S02]  /*0600*/  LOP3.LUT R5, R7, 0xc, R2, 0x78, !PT ;  /* 0x0000000c07057812 */ /* 0x000fc400078e7802 */
[----:B------:R-:W-:Y:S01]  /*0610*/  ISETP.GE.U32.AND P5, PT, R10, 0x2, PT ;  /* 0x000000020a00780c */ /* 0x000fe20003fa6070 */
[----:B0-----:R-:W-:Y:S01]  /*0620*/  IMAD.MOV R20, RZ, RZ, -R13 ;  /* 0x000000ffff147224 */ /* 0x001fe200078e0a0d */
[----:B-1----:R-:W-:Y:S01]  /*0630*/  @!UP0 ULEA UR6, UR7, UR6, 0x18 ;  /* 0x0000000607068291 */ /* 0x002fe2000f8ec03f */
[C---:B------:R-:W-:Y:S01]  /*0640*/  ISETP.NE.AND P1, PT, R6.reuse, 0x3, PT ;  /* 0x000000030600780c */ /* 0x040fe20003f25270 */
[----:B------:R-:W-:Y:S01]  /*0650*/  VOTEU.ALL UP0, P0 ;  /* 0x00000000003f7886 */ /* 0x000fe20000000000 */
[----:B---3--:R-:W-:Y:S01]  /*0660*/  IMAD R2, R19, R20, R8 ;  /* 0x0000001413027224 */ /* 0x008fe200078e0208 */
[----:B------:R-:W-:Y:S02]  /*0670*/  ISETP.LT.U32.AND P0, PT, R5, 0x2, !P2 ;  /* 0x000000020500780c */ /* 0x000fe40005701070 */
[----:B------:R-:W-:Y:S01]  /*0680*/  ISETP.EQ.OR P1, PT, R6, RZ, !P1 ;  /* 0x000000ff0600720c */ /* 0x000fe20004f22670 */
[----:B--2---:R-:W-:Y:S01]  /*0690*/  IMAD.MOV R11, RZ, RZ, -R11 ;  /* 0x000000ffff0b7224 */ /* 0x004fe200078e0a0b */
[----:B------:R-:W-:-:S02]  /*06a0*/  ISETP.NE.AND P4, PT, R2, R5, PT ;  /* 0x000000050200720c */ /* 0x000fc40003f85270 */
[----:B------:R-:W-:Y:S01]  /*06b0*/  ISETP.EQ.AND P1, PT, R4, RZ, P1 ;  /* 0x000000ff0400720c */ /* 0x000fe20000f22270 */
[----:B-----5:R-:W-:Y:S01]  /*06c0*/  IMAD R11, R12, R11, UR8 ;  /* 0x000000080c0b7e24 */ /* 0x020fe2000f8e020b */
[----:B------:R-:W-:Y:S01]  /*06d0*/  ISETP.NE.AND P2, PT, R4, RZ, PT ;  /* 0x000000ff0400720c */ /* 0x000fe20003f45270 */
[----:B------:R-:W0:Y:S02]  /*06e0*/  FENCE.VIEW.ASYNC.S ;  /* 0x00000000000073c6 */ /* 0x000e240000000000 */
[----:B0-----:R0:W1:Y:S01]  /*06f0*/  @!UP0 SYNCS.EXCH.64 URZ, [UR6+0x60], UR4 ;  /* 0x00006004063f85b2 */ /* 0x0010620008000100 */
[----:B------:R-:W-:Y:S02]  /*0700*/  SEL R4, RZ, 0x1, !P1 ;  /* 0x00000001ff047807 */ /* 0x000fe40004800000 */
[----:B------:R-:W-:Y:S02]  /*0710*/  ISETP.EQ.OR P4, PT, R11, RZ, !P4 ;  /* 0x000000ff0b00720c */ /* 0x000fe40006782670 */
[----:B------:R-:W-:-:S02]  /*0720*/  SEL R4, R4, 0x2, P5 ;  /* 0x0000000204047807 */ /* 0x000fc40002800000 */
[----:B------:R-:W-:Y:S01]  /*0730*/  PLOP3.LUT P0, PT, P0, P4, PT, 0x80, 0x0 ;  /* 0x000000000000781c */ /* 0x000fe20000709070 */
[----:B------:R0:W2:Y:S01]  /*0740*/  @!UP1 SYNCS.EXCH.64 URZ, [UR6+0x68], UR4 ;  /* 0x00006804063f95b2 */ /* 0x0000a20008000100 */
[----:B------:R-:W-:Y:S01]  /*0750*/  NOP ;  /* 0x0000000000007918 */ /* 0x000fe20000000000 */
[----:B------:R-:W-:Y:S10]  /*0760*/  @!P3 BRA `(.L_x_3) ;  /* 0x000000000008b947 */ /* 0x000ff40003800000 */
[----:B-12-4-:R-:W-:Y:S01]  /*0770*/  UCGABAR_ARV ;  /* 0x00000000000079c7 */ /* 0x016fe20008000000 */
[----:B------:R-:W-:Y:S05]  /*0780*/  BRA `(.L_x_4) ;  /* 0x0000000000047947 */ /* 0x000fea0003800000 */
.L_x_3:
[----:B-12-4-:R-:W-:Y:S01]  /*0790*/  NOP ;  /* 0x0000000000007918 */ /* 0x016fe20000000000 */
.L_x_4:
[----:B------:R-:W1:Y:S01]  /*07a0*/  LDC R2, c[0x0][0x65c] ;  /* 0x00019700ff027b82 */ /* 0x000e620000000800 */
[----:B------:R-:W-:Y:S01]  /*07b0*/  IMAD.MOV.U32 R3, RZ, RZ, RZ ;  /* 0x000000ffff037224 */ /* 0x000fe200078e00ff */
[----:B-1----:R-:W-:Y:S01]  /*07c0*/  ISETP.NE.AND P4, PT, R2, 0x1, PT ;  /* 0x000000010200780c */ /* 0x002fe20003f85270 */
[----:B------:R-:W-:-:S12]  /*07d0*/  IMAD.U32 R2, RZ, RZ, UR8 ;  /* 0x00000008ff027e24 */ /* 0x000fd8000f8e00ff */
[----:B------:R-:W1:Y:S01]  /*07e0*/  @P4 LDC R15, c[0x0][0x10] ;  /* 0x00000400ff0f4b82 */ /* 0x000e620000000800 */
[----:B------:R-:W-:Y:S02]  /*07f0*/  @P4 IMAD.MOV.U32 R9, RZ, RZ, RZ ;  /* 0x000000ffff094224 */ /* 0x000fe400078e00ff */
[----:B------:R-:W-:-:S05]  /*0800*/  @P4 IMAD.MOV.U32 R7, RZ, RZ, RZ ;  /* 0x000000ffff074224 */ /* 0x000fca00078e00ff */
[----:B------:R-:W2:Y:S01]  /*0810*/  @!P4 LDC R13, c[0x0][0xc] ;  /* 0x00000300ff0dcb82 */ /* 0x000ea20000000800 */
[----:B-1----:R-:W-:-:S04]  /*0820*/  @P4 IMAD.WIDE.U32 R14, R15, UR8, R8 ;  /* 0x000000080f0e4c25 */ /* 0x002fc8000f8e0008 */
[----:B--2---:R-:W-:-:S04]  /*0830*/  @!P4 IMAD.WIDE.U32 R12, R8, R13, R2 ;  /* 0x0000000d080cc225 */ /* 0x004fc800078e0002 */
[----:B------:R-:W-:Y:S02]  /*0840*/  @P4 IMAD.MOV.U32 R2, RZ, RZ, R14 ;  /* 0x000000ffff024224 */ /* 0x000fe400078e000e */
[----:B------:R-:W-:Y:S02]  /*0850*/  @P4 IMAD.IADD R3, R15, 0x1, R7 ;  /* 0x000000010f034824 */ /* 0x000fe400078e0207 */
[----:B------:R-:W-:Y:S02]  /*0860*/  @!P4 IMAD.MOV.U32 R2, RZ, RZ, R12 ;  /* 0x000000ffff02c224 */ /* 0x000fe400078e000c */
[----:B------:R-:W-:Y:S01]  /*0870*/  @!P4 IMAD.MOV.U32 R3, RZ, RZ, R13 ;  /* 0x000000ffff03c224 */ /* 0x000fe200078e000d */
[----:B------:R-:W-:Y:S06]  /*0880*/  @!P3 BRA `(.L_x_5) ;  /* 0x00000000000cb947 */ /* 0x000fec0003800000 */
[----:B------:R-:W-:Y:S01]  /*0890*/  UCGABAR_WAIT ;  /* 0x0000000000007dc7 */ /* 0x000fe20008000000 */
[----:B------:R-:W-:Y:S01]  /*08a0*/  CCTL.IVALL ;  /* 0x00000000ff00798f */ /* 0x000fe20002000000 */
[----:B------:R-:W-:Y:S05]  /*08b0*/  BRA `(.L_x_6) ;  /* 0x0000000000047947 */ /* 0x000fea0003800000 */
.L_x_5:
[----:B------:R-:W-:Y:S06]  /*08c0*/  BAR.SYNC.DEFER_BLOCKING 0x0 ;  /* 0x0000000000007b1d */ /* 0x000fec0000010000 */
.L_x_6:
[----:B------:R-:W-:Y:S05]  /*08d0*/  @!P2 BRA `(.L_x_7) ;  /* 0x000000780074a947 */ /* 0x000fea0003800000 */
[----:B------:R-:W-:-:S13]  /*08e0*/  ISETP.GT.U32.AND P1, PT, R10, 0x1, PT ;  /* 0x000000010a00780c */ /* 0x000fda0003f24070 */
[----:B0-----:R-:W-:Y:S05]  /*08f0*/  @P1 EXIT ;  /* 0x000000000000194d */ /* 0x001fea0003800000 */
[----:B------:R-:W-:Y:S01]  /*0900*/  ULDC.64 UR4, c[0x0][0x650] ;  /* 0x0001940000047ab9 */ /* 0x000fe20000000a00 */
[----:B------:R-:W-:Y:S01]  /*0910*/  PRMT R14, RZ, 0x7610, R14 ;  /* 0x00007610ff0e7816 */ /* 0x000fe2000000000e */
[----:B------:R-:W-:Y:S01]  /*0920*/  IMAD.MOV.U32 R7, RZ, RZ, -0x1 ;  /* 0xffffffffff077424 */ /* 0x000fe200078e00ff */
[----:B------:R-:W-:Y:S01]  /*0930*/  ISETP.GE.U32.AND P1, PT, R2, UR4, PT ;  /* 0x0000000402007c0c */ /* 0x000fe2000bf26070 */
[----:B------:R-:W-:Y:S02]  /*0940*/  IMAD.MOV.U32 R10, RZ, RZ, -0x1 ;  /* 0xffffffffff0a7424 */ /* 0x000fe400078e00ff */
[----:B------:R-:W-:Y:S01]  /*0950*/  IMAD.MOV.U32 R6, RZ, RZ, -0x1 ;  /* 0xffffffffff067424 */ /* 0x000fe200078e00ff */
[----:B------:R-:W-:-:S13]  /*0960*/  ISETP.GE.U32.AND.EX P1, PT, R3, UR5, PT, P1 ;  /* 0x0000000503007c0c */ /* 0x000fda000bf26110 */
[----:B------:R-:W-:Y:S05]  /*0970*/  @P1 BRA `(.L_x_8) ;  /* 0x0000000400281947 */ /* 0x000fea0003800000 */
[----:B------:R-:W0:Y:S01]  /*0980*/  LDC.64 R22, c[0x0][0x628] ;  /* 0x00018a00ff167b82 */ /* 0x000e220000000a00 */
[----:B------:R-:W-:Y:S02]  /*0990*/  IMAD.MOV.U32 R6, RZ, RZ, R2 ;  /* 0x000000ffff067224 */ /* 0x000fe400078e0002 */
[----:B------:R-:W-:-:S05]  /*09a0*/  IMAD.MOV.U32 R7, RZ, RZ, R3 ;  /* 0x000000ffff077224 */ /* 0x000fca00078e0003 */
[----:B------:R-:W1:Y:S08]  /*09b0*/  LDC R10, c[0x0][0x630] ;  /* 0x00018c00ff0a7b82 */ /* 0x000e700000000800 */
[----:B------:R-:W2:Y:S01]  /*09c0*/  LDC.64 R24, c[0x0][0x620] ;  /* 0x00018800ff187b82 */ /* 0x000ea20000000a00 */
[----:B0-----:R-:W-:-:S04]  /*09d0*/  ISETP.NE.U32.AND P1, PT, R22, RZ, PT ;  /* 0x000000ff1600720c */ /* 0x001fc80003f25070 */
[----:B------:R-:W-:-:S13]  /*09e0*/  ISETP.NE.AND.EX P1, PT, R23, RZ, PT, P1 ;  /* 0x000000ff1700720c */ /* 0x000fda0003f25310 */
[----:B-12---:R-:W-:Y:S05]  /*09f0*/  @!P1 BRA `(.L_x_9) ;  /* 0x0000000000289947 */ /* 0x006fea0003800000 */
[----:B------:R-:W0:Y:S02]  /*0a00*/  LDC R15, c[0x0][0x634] ;  /* 0x00018d00ff0f7b82 */ /* 0x000e240000000800 */
[----:B0-----:R-:W-:-:S05]  /*0a10*/  IADD3 R15, P1, R2, R15, RZ ;  /* 0x0000000f020f7210 */ /* 0x001fca0007f3e0ff */
[----:B------:R-:W-:-:S04]  /*0a20*/  IMAD.X R17, RZ, RZ, R3, P1 ;  /* 0x000000ffff117224 */ /* 0x000fc800008e0603 */
[----:B------:R-:W-:-:S04]  /*0a30*/  IMAD.WIDE.U32 R6, R17, R22, RZ ;  /* 0x0000001611067225 */ /* 0x000fc800078e00ff */
[----:B------:R-:W-:-:S04]  /*0a40*/  IMAD.WIDE.U32 R12, P1, R15, R23, R6 ;  /* 0x000000170f0c7225 */ /* 0x000fc80007820006 */
[----:B------:R-:W-:-:S04]  /*0a50*/  IMAD.WIDE.U32 R6, R15, R22, RZ ;  /* 0x000000160f067225 */ /* 0x000fc800078e00ff */
[----:B------:R-:W-:Y:S01]  /*0a60*/  IMAD.X R15, RZ, RZ, RZ, P1 ;  /* 0x000000ffff0f7224 */ /* 0x000fe200008e06ff */
[----:B------:R-:W-:Y:S01]  /*0a70*/  IADD3 RZ, P1, R7, R12, RZ ;  /* 0x0000000c07ff7210 */ /* 0x000fe20007f3e0ff */
[----:B------:R-:W-:-:S04]  /*0a80*/  IMAD.MOV.U32 R14, RZ, RZ, R13 ;  /* 0x000000ffff0e7224 */ /* 0x000fc800078e000d */
[----:B------:R-:W-:-:S08]  /*0a90*/  IMAD.WIDE.U32.X R6, R17, R23, R14, P1 ;  /* 0x0000001711067225 */ /* 0x000fd000008e040e */
.L_x_9:
[----:B------:R-:W0:Y:S01]  /*0aa0*/  LDC.64 R22, c[0x0][0x640] ;  /* 0x00019000ff167b82 */ /* 0x000e220000000a00 */
[--C-:B------:R-:W-:Y:S01]  /*0ab0*/  SHF.R.U64 R26, R6, R10, R7.reuse ;  /* 0x0000000a061a7219 */ /* 0x100fe20000001207 */
[----:B------:R-:W-:Y:S01]  /*0ac0*/  IMAD R20, R19, R20, R8 ;  /* 0x0000001413147224 */ /* 0x000fe200078e0208 */
[----:B------:R-:W-:Y:S01]  /*0ad0*/  SHF.R.U32.HI R6, RZ, R10, R7 ;  /* 0x0000000aff067219 */ /* 0x000fe20000011607 */
[----:B------:R-:W-:Y:S01]  /*0ae0*/  IMAD.MOV.U32 R19, RZ, RZ, 0x1 ;  /* 0x00000001ff137424 */ /* 0x000fe200078e00ff */
[----:B------:R-:W-:-:S03]  /*0af0*/  IADD3 R9, P1, RZ, -R26, RZ ;  /* 0x8000001aff097210 */ /* 0x000fc60007f3e0ff */
[----:B------:R-:W1:Y:S02]  /*0b00*/  LDC R12, c[0x0][0x618] ;  /* 0x00018600ff0c7b82 */ /* 0x000e640000000800 */
[----:B------:R-:W-:-:S04]  /*0b10*/  IMAD.X R7, RZ, RZ, ~R6, P1 ;  /* 0x000000ffff077224 */ /* 0x000fc800008e0e06 */
[-C--:B------:R-:W-:Y:S02]  /*0b20*/  IMAD R10, R7, R24.reuse, RZ ;  /* 0x00000018070a7224 */ /* 0x080fe400078e02ff */
[----:B------:R-:W2:Y:S01]  /*0b30*/  LDC R16, c[0x0][0x608] ;  /* 0x00018200ff107b82 */ /* 0x000ea20000000800 */
[----:B------:R-:W-:-:S04]  /*0b40*/  IMAD.WIDE.U32 R6, R9, R24, R2 ;  /* 0x0000001809067225 */ /* 0x000fc800078e0002 */
[----:B------:R-:W-:-:S03]  /*0b50*/  IMAD R9, R9, R25, R10 ;  /* 0x0000001909097224 */ /* 0x000fc600078e020a */
[----:B------:R-:W3:Y:S01]  /*0b60*/  LDC R18, c[0x0][0x658] ;  /* 0x00019600ff127b82 */ /* 0x000ee20000000800 */
[----:B------:R-:W-:Y:S01]  /*0b70*/  IMAD.IADD R7, R7, 0x1, R9 ;  /* 0x0000000107077824 */ /* 0x000fe200078e0209 */
[----:B0-----:R-:W-:Y:S01]  /*0b80*/  ISETP.NE.U32.AND P1, PT, R22, RZ, PT ;  /* 0x000000ff1600720c */ /* 0x001fe20003f25070 */
[----:B------:R-:W-:-:S03]  /*0b90*/  IMAD.MOV.U32 R9, RZ, RZ, -0x1 ;  /* 0xffffffffff097424 */ /* 0x000fc600078e00ff */
[----:B------:R-:W-:Y:S02]  /*0ba0*/  ISETP.NE.AND.EX P1, PT, R23, RZ, PT, P1 ;  /* 0x000000ff1700720c */ /* 0x000fe40003f25310 */
[----:B------:R-:W0:Y:S01]  /*0bb0*/  LDC R17, c[0x0][0x600] ;  /* 0x00018000ff117b82 */ /* 0x000e220000000800 */
[-CC-:B-1----:R-:W-:Y:S02]  /*0bc0*/  SHF.R.U64 R14, R6, R12.reuse, R7.reuse ;  /* 0x0000000c060e7219 */ /* 0x182fe40000001207 */
[----:B------:R-:W-:-:S05]  /*0bd0*/  SHF.R.U32.HI R7, RZ, R12, R7 ;  /* 0x0000000cff077219 */ /* 0x000fca0000011607 */
[----:B------:R-:W1:Y:S01]  /*0be0*/  LDC R21, c[0x0][0x648] ;  /* 0x00019200ff157b82 */ /* 0x000e620000000800 */
[-CC-:B--2---:R-:W-:Y:S02]  /*0bf0*/  SHF.R.U64 R27, R14, R16.reuse, R7.reuse ;  /* 0x000000100e1b7219 */ /* 0x184fe40000001207 */
[----:B------:R-:W-:-:S05]  /*0c00*/  SHF.R.U32.HI R7, RZ, R16, R7 ;  /* 0x00000010ff077219 */ /* 0x000fca0000011607 */
[----:B------:R-:W2:Y:S01]  /*0c10*/  LDC R25, c[0x0][0x638] ;  /* 0x00018e00ff197b82 */ /* 0x000ea20000000800 */
[-C--:B---3--:R-:W-:Y:S02]  /*0c20*/  SHF.L.U32 R6, R9, R18.reuse, RZ ;  /* 0x0000001209067219 */ /* 0x088fe400000006ff */
[--C-:B------:R-:W-:Y:S02]  /*0c30*/  SHF.R.U64 R16, R27, R18, R7.reuse ;  /* 0x000000121b107219 */ /* 0x100fe40000001207 */
[----:B------:R-:W-:Y:S02]  /*0c40*/  LOP3.LUT R10, RZ, R6, RZ, 0x33, !PT ;  /* 0x00000006ff0a7212 */ /* 0x000fe400078e33ff */
[----:B------:R-:W-:Y:S01]  /*0c50*/  SHF.R.U32.HI R7, RZ, R18, R7 ;  /* 0x00000012ff077219 */ /* 0x000fe20000011607 */
[----:B------:R-:W3:Y:S01]  /*0c60*/  LDC R24, c[0x0][0x610] ;  /* 0x00018400ff187b82 */ /* 0x000ee20000000800 */
[----:B------:R-:W-:Y:S01]  /*0c70*/  IMAD.MOV.U32 R6, RZ, RZ, R16 ;  /* 0x000000ffff067224 */ /* 0x000fe200078e0010 */
[----:B------:R-:W-:Y:S06]  /*0c80*/  @!P1 BRA `(.L_x_10) ;  /* 0x0000000000289947 */ /* 0x000fec0003800000 */
[----:B------:R-:W4:Y:S02]  /*0c90*/  LDC R13, c[0x0][0x64c] ;  /* 0x00019300ff0d7b82 */ /* 0x000f240000000800 */
[----:B----4-:R-:W-:-:S05]  /*0ca0*/  IADD3 R13, P1, R16, R13, RZ ;  /* 0x0000000d100d7210 */ /* 0x010fca0007f3e0ff */
        /* <DEDUP_REMOVED lines=8> */
.L_x_10:
[----:B-1----:R-:W-:Y:S01]  /*0d30*/  SHF.R.U64 R8, R6, R21, R7 ;  /* 0x0000001506087219 */ /* 0x002fe20000001207 */
[----:B0-----:R-:W-:Y:S01]  /*0d40*/  VIADD R9, R17, 0xffffffff ;  /* 0xffffffff11097836 */ /* 0x001fe20000000000 */
[----:B------:R-:W-:Y:S02]  /*0d50*/  SHF.L.U32 R6, R19, R18, RZ ;  /* 0x0000001213067219 */ /* 0x000fe400000006ff */
[----:B------:R-:W-:Y:S01]  /*0d60*/  LOP3.LUT R7, R27, R10, RZ, 0xc0, !PT ;  /* 0x0000000a1b077212 */ /* 0x000fe200078ec0ff */
[----:B------:R-:W-:Y:S01]  /*0d70*/  IMAD.MOV R10, RZ, RZ, -R8 ;  /* 0x000000ffff0a7224 */ /* 0x000fe200078e0a08 */
[----:B------:R-:W-:Y:S02]  /*0d80*/  SEL R11, R11, R20, !P4 ;  /* 0x000000140b0b7207 */ /* 0x000fe40006000000 */
[----:B------:R-:W-:Y:S01]  /*0d90*/  LOP3.LUT R9, R14, R9, RZ, 0xc0, !PT ;  /* 0x000000090e097212 */ /* 0x000fe200078ec0ff */
[----:B------:R-:W-:Y:S02]  /*0da0*/  IMAD R8, R6, R8, R7 ;  /* 0x0000000806087224 */ /* 0x000fe400078e0207 */
[----:B--2---:R-:W-:-:S02]  /*0db0*/  IMAD R6, R10, R25, R16 ;  /* 0x000000190a067224 */ /* 0x004fc400078e0210 */
[----:B---3--:R-:W-:Y:S02]  /*0dc0*/  IMAD R11, R8, R24, R11 ;  /* 0x00000018080b7224 */ /* 0x008fe400078e020b */
[----:B------:R-:W-:Y:S02]  /*0dd0*/  IMAD R6, R6, R17, R9 ;  /* 0x0000001106067224 */ /* 0x000fe400078e0209 */
[----:B------:R-:W-:-:S03]  /*0de0*/  IMAD.MOV.U32 R14, RZ, RZ, 0x1 ;  /* 0x00000001ff0e7424 */ /* 0x000fc600078e00ff */
[----:B------:R-:W-:Y:S02]  /*0df0*/  SEL R10, R6, R11, !P4 ;  /* 0x0000000b060a7207 */ /* 0x000fe40006000000 */
[----:B------:R-:W-:Y:S01]  /*0e00*/  SEL R7, R11, R6, !P4 ;  /* 0x000000060b077207 */ /* 0x000fe20006000000 */
[----:B------:R-:W-:-:S07]  /*0e10*/  IMAD.MOV.U32 R6, RZ, RZ, R26 ;  /* 0x000000ffff067224 */ /* 0x000fce00078e001a */
.L_x_8:
[----:B------:R-:W-:-:S08]  /*0e20*/  NOP ;  /* 0x0000000000007918 */ /* 0x000fd00000000000 */
[----:B------:R-:W0:Y:S02]  /*0e30*/  USETMAXREG.TRY_ALLOC.CTAPOOL UP0, 0xe8 ;  /* 0x000000e8000079c8 */ /* 0x000e240008000600 */
[----:B0-----:R-:W-:-:S13]  /*0e40*/  PLOP3.LUT P1, PT, PT, PT, UP0, 0x80, 0x0 ;  /* 0x000000000000781c */ /* 0x001fda0003f2f008 */
[----:B------:R-:W-:Y:S05]  /*0e50*/  @!P1 BRA `(.L_x_8) ;  /* 0xfffffffc00f09947 */ /* 0x000fea000383ffff */
[----:B------:R-:W-:Y:S01]  /*0e60*/  ULDC.64 UR4, c[0x0][0x598] ;  /* 0x0001660000047ab9 */ /* 0x000fe20000000a00 */
[----:B------:R-:W-:Y:S01]  /*0e70*/  ULDC.64 UR20, c[0x0][0x208] ;  /* 0x0000820000147ab9 */ /* 0x000fe20000000a00 */
[----:B------:R-:W-:-:S04]  /*0e80*/  ISETP.NE.U32.AND P1, PT, RZ, UR4, PT ;  /* 0x00000004ff007c0c */ /* 0x000fc8000bf25070 */
[----:B------:R-:W-:-:S13]  /*0e90*/  ISETP.NE.AND.EX P1, PT, RZ, UR5, PT, P1 ;  /* 0x00000005ff007c0c */ /* 0x000fda000bf25310 */
[----:B------:R-:W-:Y:S05]  /*0ea0*/  @!P1 BRA `(.L_x_11) ;  /* 0x00000000001c9947 */ /* 0x000fea0003800000 */
[----:B------:R-:W0:Y:S02]  /*0eb0*/  LDC.64 R8, c[0x0][0x598] ;  /* 0x00016600ff087b82 */ /* 0x000e240000000a00 */
[----:B0-----:R-:W2:Y:S02]  /*0ec0*/  LDG.E.64 R8, desc[UR20][R8.64] ;  /* 0x0000001408087981 */ /* 0x001ea4000c1e1b00 */
[----:B--2---:R-:W-:-:S04]  /*0ed0*/  ISETP.NE.U32.AND P1, PT, R8, RZ, PT ;  /* 0x000000ff0800720c */ /* 0x004fc80003f25070 */
[----:B------:R-:W-:-:S13]  /*0ee0*/  ISETP.NE.AND.EX P1, PT, R9, RZ, PT, P1 ;  /* 0x000000ff0900720c */ /* 0x000fda0003f25310 */
[----:B------:R-:W-:Y:S05]  /*0ef0*/  @!P1 BRA `(.L_x_11) ;  /* 0x0000000000089947 */ /* 0x000fea0003800000 */
[----:B------:R0:W5:Y:S01]  /*0f00*/  LD.E R8, desc[UR20][R8.64] ;  /* 0x0000001408087980 */ /* 0x000162000c101900 */
[----:B------:R-:W-:Y:S05]  /*0f10*/  BRA `(.L_x_12) ;  /* 0x0000000000207947 */ /* 0x000fea0003800000 */
.L_x_11:
[----:B------:R-:W-:Y:S02]  /*0f20*/  ULDC.64 UR4, c[0x0][0x588] ;  /* 0x0001620000047ab9 */ /* 0x000fe40000000a00 */
[----:B------:R-:W-:-:S04]  /*0f30*/  ISETP.NE.U32.AND P1, PT, RZ, UR4, PT ;  /* 0x00000004ff007c0c */ /* 0x000fc8000bf25070 */
[----:B------:R-:W-:-:S13]  /*0f40*/  ISETP.NE.AND.EX P1, PT, RZ, UR5, PT, P1 ;  /* 0x00000005ff007c0c */ /* 0x000fda000bf25310 */
[----:B------:R-:W-:Y:S05]  /*0f50*/  @!P1 BRA `(.L_x_13) ;  /* 0x00000000000c9947 */ /* 0x000fea0003800000 */
[----:B------:R-:W0:Y:S02]  /*0f60*/  LDC.64 R8, c[0x0][0x588] ;  /* 0x00016200ff087b82 */ /* 0x000e240000000a00 */
[----:B0-----:R1:W5:Y:S01]  /*0f70*/  LDG.E R8, desc[UR20][R8.64] ;  /* 0x0000001408087981 */ /* 0x001362000c1e1900 */
[----:B------:R-:W-:Y:S05]  /*0f80*/  BRA `(.L_x_12) ;  /* 0x0000000000047947 */ /* 0x000fea0003800000 */
.L_x_13:
[----:B------:R-:W2:Y:S02]  /*0f90*/  LDC R8, c[0x0][0x580] ;  /* 0x00016000ff087b82 */ /* 0x000ea40000000800 */
.L_x_12:
[----:B------:R-:W-:Y:S02]  /*0fa0*/  ULDC.64 UR4, c[0x0][0x5a0] ;  /* 0x0001680000047ab9 */ /* 0x000fe40000000a00 */
[----:B------:R-:W-:-:S04]  /*0fb0*/  ISETP.NE.U32.AND P1, PT, RZ, UR4, PT ;  /* 0x00000004ff007c0c */ /* 0x000fc8000bf25070 */
[----:B------:R-:W-:-:S13]  /*0fc0*/  ISETP.NE.AND.EX P1, PT, RZ, UR5, PT, P1 ;  /* 0x00000005ff007c0c */ /* 0x000fda000bf25310 */
[----:B------:R-:W-:Y:S05]  /*0fd0*/  @!P1 BRA `(.L_x_14) ;  /* 0x00000000001c9947 */ /* 0x000fea0003800000 */
[----:B------:R-:W3:Y:S02]  /*0fe0*/  LDC.64 R12, c[0x0][0x5a0] ;  /* 0x00016800ff0c7b82 */ /* 0x000ee40000000a00 */
[----:B---3--:R-:W3:Y:S02]  /*0ff0*/  LDG.E.64 R12, desc[UR20][R12.64] ;  /* 0x000000140c0c7981 */ /* 0x008ee4000c1e1b00 */
[----:B---3--:R-:W-:-:S04]  /*1000*/  ISETP.NE.U32.AND P1, PT, R12, RZ, PT ;  /* 0x000000ff0c00720c */ /* 0x008fc80003f25070 */
[----:B------:R-:W-:-:S13]  /*1010*/  ISETP.NE.AND.EX P1, PT, R13, RZ, PT, P1 ;  /* 0x000000ff0d00720c */ /* 0x000fda0003f25310 */
[----:B------:R-:W-:Y:S05]  /*1020*/  @!P1 BRA `(.L_x_14) ;  /* 0x0000000000089947 */ /* 0x000fea0003800000 */
[----:B01----:R0:W5:Y:S01]  /*1030*/  LD.E R9, desc[UR20][R12.64] ;  /* 0x000000140c097980 */ /* 0x003162000c101900 */
[----:B------:R-:W-:Y:S05]  /*1040*/  BRA `(.L_x_15) ;  /* 0x0000000000207947 */ /* 0x000fea0003800000 */
.L_x_14:
[----:B------:R-:W-:Y:S02]  /*1050*/  ULDC.64 UR4, c[0x0][0x590] ;  /* 0x0001640000047ab9 */ /* 0x000fe40000000a00 */
[----:B------:R-:W-:-:S04]  /*1060*/  ISETP.NE.U32.AND P1, PT, RZ, UR4, PT ;  /* 0x00000004ff007c0c */ /* 0x000fc8000bf25070 */
[----:B------:R-:W-:-:S13]  /*1070*/  ISETP.NE.AND.EX P1, PT, RZ, UR5, PT, P1 ;  /* 0x00000005ff007c0c */ /* 0x000fda000bf25310 */
[----:B------:R-:W-:Y:S05]  /*1080*/  @!P1 BRA `(.L_x_16) ;  /* 0x00000000000c9947 */ /* 0x000fea0003800000 */
[----:B------:R-:W0:Y:S02]  /*1090*/  LDC.64 R12, c[0x0][0x590] ;  /* 0x00016400ff0c7b82 */ /* 0x000e240000000a00 */
[----:B01----:R1:W5:Y:S01]  /*10a0*/  LDG.E R9, desc[UR20][R12.64] ;  /* 0x000000140c097981 */ /* 0x003362000c1e1900 */
[----:B------:R-:W-:Y:S05]  /*10b0*/  BRA `(.L_x_15) ;  /* 0x0000000000047947 */ /* 0x000fea0003800000 */
.L_x_16:
[----:B01----:R-:W3:Y:S02]  /*10c0*/  LDC R9, c[0x0][0x584] ;  /* 0x00016100ff097b82 */ /* 0x003ee40000000800 */
.L_x_15:
[----:B------:R-:W-:-:S13]  /*10d0*/  LOP3.LUT P1, RZ, R14, 0xff, RZ, 0xc0, !PT ;  /* 0x000000ff0eff7812 */ /* 0x000fda000782c0ff */
[----:B------:R-:W-:Y:S05]  /*10e0*/  @!P1 EXIT ;  /* 0x000000000000994d */ /* 0x000fea0003800000 */
[----:B------:R-:W-:Y:S01]  /*10f0*/  ULDC UR4, c[0x0][0x28c] ;  /* 0x0000a30000047ab9 */ /* 0x000fe20000000800 */
[----:B------:R-:W-:Y:S01]  /*1100*/  LOP3.LUT R146, R4, 0x1, RZ, 0xfc, !PT ;  /* 0x0000000104927812 */ /* 0x000fe200078efcff */
[----:B------:R-:W-:-:S04]  /*1110*/  UIADD3 UR4, UR4, 0x7f, URZ ;  /* 0x0000007f04047890 */ /* 0x000fc8000fffe03f */
[----:B------:R-:W-:-:S04]  /*1120*/  USHF.R.S32.HI UR5, URZ, 0x1f, UR4 ;  /* 0x0000001f3f057899 */ /* 0x000fc80008011404 */
[----:B------:R-:W-:-:S03]  /*1130*/  ULEA.HI UR5, UR5, UR4, URZ, 0x7 ;  /* 0x0000000405057291 */ /* 0x000fc6000f8f383f */
[----:B------:R-:W-:Y:S01]  /*1140*/  UMOV UR4, URZ ;  /* 0x0000003f00047c82 */ /* 0x000fe20008000000 */
[----:B------:R-:W-:-:S03]  /*1150*/  USHF.R.S32.HI UR9, URZ, 0x7, UR5 ;  /* 0x000000073f097899 */ /* 0x000fc60008011405 */
[----:B------:R-:W-:-:S09]  /*1160*/  UMOV UR5, URZ ;  /* 0x0000003f00057c82 */ /* 0x000fd20008000000 */
.L_x_171:
[----:B------:R-:W-:Y:S01]  /*1170*/  LOP3.LUT R11, R0, 0x80, RZ, 0xc0, !PT ;  /* 0x00000080000b7812 */ /* 0x000fe200078ec0ff */
[----:B------:R-:W4:Y:S01]  /*1180*/  S2UR UR13, SR_CgaCtaId ;  /* 0x00000000000d79c3 */ /* 0x000f220000008800 */
[----:B------:R-:W-:Y:S01]  /*1190*/  UMOV UR12, 0x400 ;  /* 0x00000400000c7882 */ /* 0x000fe20000000000 */
[----:B------:R-:W-:Y:S01]  /*11a0*/  UMOV UR6, URZ ;  /* 0x0000003f00067c82 */ /* 0x000fe20008000000 */
[----:B------:R-:W-:Y:S01]  /*11b0*/  SHF.R.U32.HI R11, RZ, 0x7, R11 ;  /* 0x00000007ff0b7819 */ /* 0x000fe2000001160b */
[----:B------:R-:W-:Y:S01]  /*11c0*/  UMOV UR7, URZ ;  /* 0x0000003f00077c82 */ /* 0x000fe20008000000 */
[----:B------:R-:W-:Y:S02]  /*11d0*/  CS2R R20, SRZ ;  /* 0x0000000000147805 */ /* 0x000fe4000001ff00 */
[----:B------:R-:W-:Y:S02]  /*11e0*/  CS2R R18, SRZ ;  /* 0x0000000000127805 */ /* 0x000fe4000001ff00 */
[----:B------:R-:W-:Y:S01]  /*11f0*/  CS2R R22, SRZ ;  /* 0x0000000000167805 */ /* 0x000fe2000001ff00 */
[----:B01---5:R-:W0:Y:S01]  /*1200*/  LDC R12, c[0x0][0x28c] ;  /* 0x0000a300ff0c7b82 */ /* 0x023e220000000800 */
[----:B------:R-:W1:Y:S01]  /*1210*/  SHFL.IDX PT, R11, R11, RZ, 0x1f ;  /* 0x00001fff0b0b7589 */ /* 0x000e6200000e0000 */
[----:B------:R-:W-:-:S02]  /*1220*/  CS2R R88, SRZ ;  /* 0x0000000000587805 */ /* 0x000fc4000001ff00 */
[----:B------:R-:W-:Y:S02]  /*1230*/  CS2R R90, SRZ ;  /* 0x00000000005a7805 */ /* 0x000fe4000001ff00 */
[----:B------:R-:W-:Y:S02]  /*1240*/  CS2R R92, SRZ ;  /* 0x00000000005c7805 */ /* 0x000fe4000001ff00 */
[----:B------:R-:W-:Y:S02]  /*1250*/  CS2R R94, SRZ ;  /* 0x00000000005e7805 */ /* 0x000fe4000001ff00 */
[----:B------:R-:W-:Y:S02]  /*1260*/  CS2R R96, SRZ ;  /* 0x0000000000607805 */ /* 0x000fe4000001ff00 */
[----:B------:R-:W-:Y:S02]  /*1270*/  CS2R R98, SRZ ;  /* 0x0000000000627805 */ /* 0x000fe4000001ff00 */
        /* <DEDUP_REMOVED lines=16> */
[----:B0-----:R-:W-:Y:S02]  /*1380*/  ISETP.GE.AND P1, PT, R12, 0x1, PT ;  /* 0x000000010c00780c */ /* 0x001fe40003f26270 */
[----:B------:R-:W-:Y:S02]  /*1390*/  CS2R R132, SRZ ;  /* 0x0000000000847805 */ /* 0x000fe4000001ff00 */
[----:B-1----:R-:W-:-:S02]  /*13a0*/  R2UR UR8, R11 ;  /* 0x000000000b0872ca */ /* 0x002fc400000e0000 */
[----:B------:R-:W-:Y:S02]  /*13b0*/  CS2R R134, SRZ ;  /* 0x0000000000867805 */ /* 0x000fe4000001ff00 */
[----:B------:R-:W-:Y:S02]  /*13c0*/  CS2R R136, SRZ ;  /* 0x0000000000887805 */ /* 0x000fe4000001ff00 */
[----:B------:R-:W-:Y:S02]  /*13d0*/  CS2R R138, SRZ ;  /* 0x00000000008a7805 */ /* 0x000fe4000001ff00 */
[----:B------:R-:W-:Y:S02]  /*13e0*/  CS2R R140, SRZ ;  /* 0x00000000008c7805 */ /* 0x000fe4000001ff00 */
[----:B------:R-:W-:Y:S02]  /*13f0*/  CS2R R142, SRZ ;  /* 0x00000000008e7805 */ /* 0x000fe4000001ff00 */
[----:B------:R-:W-:Y:S01]  /*1400*/  CS2R R144, SRZ ;  /* 0x0000000000907805 */ /* 0x000fe2000001ff00 */
[----:B------:R-:W-:Y:S01]  /*1410*/  IMAD.U32 R15, RZ, RZ, UR4 ;  /* 0x00000004ff0f7e24 */ /* 0x000fe2000f8e00ff */
[----:B------:R-:W-:-:S02]  /*1420*/  CS2R R56, SRZ ;  /* 0x0000000000387805 */ /* 0x000fc4000001ff00 */
[----:B------:R-:W-:Y:S02]  /*1430*/  CS2R R58, SRZ ;  /* 0x00000000003a7805 */ /* 0x000fe4000001ff00 */
[----:B------:R-:W-:Y:S02]  /*1440*/  CS2R R60, SRZ ;  /* 0x00000000003c7805 */ /* 0x000fe4000001ff00 */
[----:B------:R-:W-:Y:S02]  /*1450*/  CS2R R62, SRZ ;  /* 0x00000000003e7805 */ /* 0x000fe4000001ff00 */
[----:B------:R-:W-:Y:S01]  /*1460*/  CS2R R64, SRZ ;  /* 0x0000000000407805 */ /* 0x000fe2000001ff00 */
[----:B------:R-:W-:Y:S01]  /*1470*/  ULEA.HI UR10, UR8, UR8, URZ, 0x1 ;  /* 0x00000008080a7291 */ /* 0x000fe2000f8f083f */
[----:B------:R-:W-:Y:S02]  /*1480*/  CS2R R66, SRZ ;  /* 0x0000000000427805 */ /* 0x000fe4000001ff00 */
[----:B------:R-:W-:-:S02]  /*1490*/  CS2R R68, SRZ ;  /* 0x0000000000447805 */ /* 0x000fc4000001ff00 */
[----:B------:R-:W-:Y:S01]  /*14a0*/  CS2R R70, SRZ ;  /* 0x0000000000467805 */ /* 0x000fe2000001ff00 */
[----:B------:R-:W-:Y:S01]  /*14b0*/  ULOP3.LUT UR11, UR10, 0x7fffe, URZ, 0xc0, !UPT ;  /* 0x0007fffe0a0b7892 */ /* 0x000fe2000f8ec03f */
[----:B------:R-:W-:Y:S01]  /*14c0*/  CS2R R72, SRZ ;  /* 0x0000000000487805 */ /* 0x000fe2000001ff00 */
[----:B----4-:R-:W-:Y:S01]  /*14d0*/  ULEA UR10, UR13, UR12, 0x18 ;  /* 0x0000000c0d0a7291 */ /* 0x010fe2000f8ec03f */
[----:B------:R-:W-:Y:S01]  /*14e0*/  CS2R R74, SRZ ;  /* 0x00000000004a7805 */ /* 0x000fe2000001ff00 */
[----:B------:R-:W-:Y:S01]  /*14f0*/  UIADD3 UR11, UR8, -UR11, URZ ;  /* 0x8000000b080b7290 */ /* 0x000fe2000fffe03f */
[----:B------:R-:W-:Y:S01]  /*1500*/  CS2R R76, SRZ ;  /* 0x00000000004c7805 */ /* 0x000fe2000001ff00 */
[----:B------:R-:W-:Y:S01]  /*1510*/  UMOV UR12, UR5 ;  /* 0x00000005000c7c82 */ /* 0x000fe20008000000 */
[----:B------:R-:W-:Y:S01]  /*1520*/  UMOV UR8, URZ ;  /* 0x0000003f00087c82 */ /* 0x000fe20008000000 */
[----:B------:R-:W-:Y:S01]  /*1530*/  ULEA UR11, UR11, UR10, 0xd ;  /* 0x0000000a0b0b7291 */ /* 0x000fe2000f8e683f */
[----:B------:R-:W-:-:S02]  /*1540*/  CS2R R78, SRZ ;  /* 0x00000000004e7805 */ /* 0x000fc4000001ff00 */
[----:B------:R-:W-:Y:S02]  /*1550*/  CS2R R80, SRZ ;  /* 0x0000000000507805 */ /* 0x000fe4000001ff00 */
[----:B------:R-:W-:Y:S01]  /*1560*/  CS2R R82, SRZ ;  /* 0x0000000000527805 */ /* 0x000fe2000001ff00 */
[----:B------:R-:W-:Y:S01]  /*1570*/  UIADD3 UR11, UR11, 0x100, URZ ;  /* 0x000001000b0b7890 */ /* 0x000fe2000fffe03f */
[----:B------:R-:W-:Y:S02]  /*1580*/  CS2R R84, SRZ ;  /* 0x0000000000547805 */ /* 0x000fe4000001ff00 */
[----:B------:R-:W-:Y:S02]  /*1590*/  CS2R R86, SRZ ;  /* 0x0000000000567805 */ /* 0x000fe4000001ff00 */
[----:B------:R-:W-:Y:S01]  /*15a0*/  CS2R R24, SRZ ;  /* 0x0000000000187805 */ /* 0x000fe2000001ff00 */
[----:B------:R-:W-:Y:S01]  /*15b0*/  USHF.R.U32.HI UR11, URZ, 0x4, UR11 ;  /* 0x000000043f0b7899 */ /* 0x000fe2000801160b */
[----:B------:R-:W-:-:S02]  /*15c0*/  CS2R R26, SRZ ;  /* 0x00000000001a7805 */ /* 0x000fc4000001ff00 */
[----:B------:R-:W-:Y:S02]  /*15d0*/  CS2R R28, SRZ ;  /* 0x00000000001c7805 */ /* 0x000fe4000001ff00 */
[----:B------:R-:W-:Y:S01]  /*15e0*/  CS2R R30, SRZ ;  /* 0x00000000001e7805 */ /* 0x000fe2000001ff00 */
[----:B------:R-:W-:Y:S01]  /*15f0*/  ULOP3.LUT UR11, UR11, 0x3fff, URZ, 0xc0, !UPT ;  /* 0x00003fff0b0b7892 */ /* 0x000fe2000f8ec03f */
        /* <DEDUP_REMOVED lines=11> */
[----:B------:R-:W-:Y:S01]  /*16b0*/  CS2R R54, SRZ ;  /* 0x0000000000367805 */ /* 0x000fe2000001ff00 */
[----:B--2---:R-:W-:Y:S06]  /*16c0*/  @!P1 BRA `(.L_x_17) ;  /* 0x00000008009c9947 */ /* 0x004fec0003800000 */
[----:B------:R-:W-:-:S13]  /*16d0*/  ISETP.NE.AND P2, PT, R146, 0x3, PT ;  /* 0x000000039200780c */ /* 0x000fda0003f45270 */
[----:B------:R-:W-:Y:S05]  /*16e0*/  @!P2 BRA `(.L_x_18) ;  /* 0x000000000004a947 */ /* 0x000fea0003800000 */
[----:B------:R-:W-:Y:S01]  /*16f0*/  BPT.TRAP 0x1 ;  /* 0x000000040000795c */ /* 0x000fe20000300000 */
.L_x_18:
[----:B------:R-:W-:Y:S01]  /*1700*/  ULEA UR6, UR5, UR10, 0x3 ;  /* 0x0000000a05067291 */ /* 0x000fe2000f8e183f */
[----:B------:R-:W-:-:S05]  /*1710*/  IMAD.U32 R11, RZ, RZ, UR4 ;  /* 0x00000004ff0b7e24 */ /* 0x000fca000f8e00ff */
[----:B------:R-:W-:-:S04]  /*1720*/  SHF.L.U32 R11, R11, 0x1f, RZ ;  /* 0x0000001f0b0b7819 */ /* 0x000fc800000006ff */
[----:B------:R0:W1:Y:S01]  /*1730*/  SYNCS.PHASECHK.TRANS64.TRYWAIT P1, [UR6], R11 ;  /* 0x0000000bff0075a7 */ /* 0x0000620008020146 */
[----:B------:R-:W-:Y:S05]  /*1740*/  @!P2 BRA `(.L_x_19) ;  /* 0x000000000004a947 */ /* 0x000fea0003800000 */
[----:B------:R-:W-:Y:S01]  /*1750*/  BPT.TRAP 0x1 ;  /* 0x000000040000795c */ /* 0x000fe20000300000 */
.L_x_19:
[----:B-1----:R-:W-:Y:S05]  /*1760*/  @P1 BRA `(.L_x_20) ;  /* 0x0000000000081947 */ /* 0x002fea0003800000 */
[----:B------:R-:W1:Y:S02]  /*1770*/  SYNCS.PHASECHK.TRANS64.TRYWAIT P1, [UR6], R11 ;  /* 0x0000000bff0075a7 */ /* 0x000e640008020146 */
[----:B-1----:R-:W-:Y:S05]  /*1780*/  @!P1 BRA `(.L_x_21) ;  /* 0x0000008000489947 */ /* 0x002fea0003800000 */
.L_x_20:
[----:B------:R-:W-:Y:S01]  /*1790*/  UIADD3 UR6, UR10, 0x28100, URZ ;  /* 0x000281000a067890 */ /* 0x000fe2000fffe03f */
[----:B------:R-:W-:Y:S01]  /*17a0*/  WARPGROUP.ARRIVE ;  /* 0x00000000000079c5 */ /* 0x000fe20000000000 */
[----:B------:R-:W-:Y:S01]  /*17b0*/  ULOP3.LUT UR8, UR11, 0x10000, URZ, 0xfc, !UPT ;  /* 0x000100000b087892 */ /* 0x000fe2000f8efc3f */
[----:B------:R-:W-:Y:S01]  /*17c0*/  CS2R R20, SRZ ;  /* 0x0000000000147805 */ /* 0x000fe2000001ff00 */
[----:B------:R-:W-:Y:S01]  /*17d0*/  USHF.R.U32.HI UR6, URZ, 0x4, UR6 ;  /* 0x000000043f067899 */ /* 0x000fe20008011606 */
[----:B------:R-:W-:Y:S01]  /*17e0*/  CS2R R18, SRZ ;  /* 0x0000000000127805 */ /* 0x000fe2000001ff00 */
[----:B------:R-:W-:Y:S01]  /*17f0*/  ULEA UR8, UR5, UR8, 0xb ;  /* 0x0000000805087291 */ /* 0x000fe2000f8e583f */
[----:B------:R-:W-:Y:S01]  /*1800*/  CS2R R22, SRZ ;  /* 0x0000000000167805 */ /* 0x000fe2000001ff00 */
[----:B------:R-:W-:Y:S01]  /*1810*/  ULOP3.LUT UR6, UR6, 0x3fff, URZ, 0xc0, !UPT ;  /* 0x00003fff06067892 */ /* 0x000fe2000f8ec03f */
[----:B------:R-:W-:Y:S01]  /*1820*/  CS2R R88, SRZ ;  /* 0x0000000000587805 */ /* 0x000fe2000001ff00 */
[----:B------:R-:W-:Y:S01]  /*1830*/  UMOV UR13, 0x40000040 ;  /* 0x40000040000d7882 */ /* 0x000fe20000000000 */
[----:B------:R-:W-:Y:S01]  /*1840*/  UMOV UR15, 0x40000040 ;  /* 0x40000040000f7882 */ /* 0x000fe20000000000 */
[----:B------:R-:W-:Y:S01]  /*1850*/  ULOP3.LUT UR6, UR6, 0x10000, URZ, 0xfc, !UPT ;  /* 0x0001000006067892 */ /* 0x000fe2000f8efc3f */
[----:B------:R-:W-:Y:S01]  /*1860*/  CS2R R90, SRZ ;  /* 0x00000000005a7805 */ /* 0x000fe2000001ff00 */
[----:B------:R-:W-:Y:S01]  /*1870*/  UMOV UR12, UR8 ;  /* 0x00000008000c7c82 */ /* 0x000fe20008000000 */
[----:B------:R-:W-:Y:S01]  /*1880*/  CS2R R92, SRZ ;  /* 0x00000000005c7805 */ /* 0x000fe2000001ff00 */
[----:B------:R-:W-:Y:S01]  /*1890*/  ULEA UR7, UR5, UR6, 0x9 ;  /* 0x0000000605077291 */ /* 0x000fe2000f8e483f */
[----:B------:R-:W-:Y:S01]  /*18a0*/  CS2R R94, SRZ ;  /* 0x00000000005e7805 */ /* 0x000fe2000001ff00 */
[----:B------:R-:W-:Y:S01]  /*18b0*/  UIADD3 UR6, UR8, 0x400, URZ ;  /* 0x0000040008067890 */ /* 0x000fe2000fffe03f */
[----:B------:R-:W-:-:S02]  /*18c0*/  CS2R R96, SRZ ;  /* 0x0000000000607805 */ /* 0x000fc4000001ff00 */
[----:B------:R-:W-:Y:S02]  /*18d0*/  CS2R R98, SRZ ;  /* 0x0000000000627805 */ /* 0x000fe4000001ff00 */
[----:B------:R-:W-:Y:S02]  /*18e0*/  CS2R R100, SRZ ;  /* 0x0000000000647805 */ /* 0x000fe4000001ff00 */
[----:B------:R-:W-:Y:S01]  /*18f0*/  CS2R R102, SRZ ;  /* 0x0000000000667805 */ /* 0x000fe2000001ff00 */
[----:B------:R-:W-:Y:S01]  /*1900*/  UMOV UR14, UR7 ;  /* 0x00000007000e7c82 */ /* 0x000fe20008000000 */
[----:B------:R-:W-:Y:S01]  /*1910*/  CS2R R104, SRZ ;  /* 0x0000000000687805 */ /* 0x000fe2000001ff00 */
[----:B------:R-:W-:Y:S01]  /*1920*/  QGMMA.64x64x32.F32.E5M2.E5M2 R56, gdesc[UR12], RZ, !UPT ;  /* 0x00e000000c3879f3 */ /* 0x000fe2000c7038ff */
[----:B------:R-:W-:Y:S01]  /*1930*/  UMOV UR12, UR6 ;  /* 0x00000006000c7c82 */ /* 0x000fe20008000000 */
[----:B------:R-:W-:Y:S01]  /*1940*/  UMOV UR13, 0x40000040 ;  /* 0x40000040000d7882 */ /* 0x000fe20000000000 */
[----:B------:R-:W-:Y:S01]  /*1950*/  UIADD3 UR6, UR8, 0x402, URZ ;  /* 0x0000040208067890 */ /* 0x000fe2000fffe03f */
[----:B------:R-:W-:Y:S01]  /*1960*/  QGMMA.64x64x32.F32.E5M2.E5M2 R24, gdesc[UR12], RZ, !UPT ;  /* 0x00e000000c1879f3 */ /* 0x000fe2000c7038ff */
[----:B------:R-:W-:Y:S01]  /*1970*/  UIADD3 UR12, UR8, 0x2, URZ ;  /* 0x00000002080c7890 */ /* 0x000fe2000fffe03f */
[----:B------:R-:W-:Y:S01]  /*1980*/  CS2R R106, SRZ ;  /* 0x00000000006a7805 */ /* 0x000fe2000001ff00 */
[----:B------:R-:W-:Y:S01]  /*1990*/  UIADD3 UR14, UR7, 0x2, URZ ;  /* 0x00000002070e7890 */ /* 0x000fe2000fffe03f */
[----:B------:R-:W-:Y:S01]  /*19a0*/  CS2R R108, SRZ ;  /* 0x00000000006c7805 */ /* 0x000fe2000001ff00 */
[----:B------:R-:W-:Y:S01]  /*19b0*/  UMOV UR13, 0x40000040 ;  /* 0x40000040000d7882 */ /* 0x000fe20000000000 */
[----:B------:R-:W-:Y:S01]  /*19c0*/  UMOV UR15, 0x40000040 ;  /* 0x40000040000f7882 */ /* 0x000fe20000000000 */
        /* <DEDUP_REMOVED lines=17> */
[----:B------:R-:W-:Y:S01]  /*1ae0*/  CS2R R144, SRZ ;  /* 0x0000000000907805 */ /* 0x000fe2000001ff00 */
[----:B------:R-:W-:Y:S01]  /*1af0*/  QGMMA.64x64x32.F32.E5M2.E5M2 R56, gdesc[UR12], R56 ;  /* 0x00e000000c3879f3 */ /* 0x000fe20008703838 */
[----:B------:R-:W-:Y:S01]  /*1b00*/  UMOV UR12, UR6 ;  /* 0x00000006000c7c82 */ /* 0x000fe20008000000 */
[----:B------:R-:W-:Y:S01]  /*1b10*/  UMOV UR13, 0x40000040 ;  /* 0x40000040000d7882 */ /* 0x000fe20000000000 */
[----:B------:R-:W-:Y:S01]  /*1b20*/  UIADD3 UR6, UR8, 0x404, URZ ;  /* 0x0000040408067890 */ /* 0x000fe2000fffe03f */
[----:B------:R-:W-:Y:S01]  /*1b30*/  QGMMA.64x64x32.F32.E5M2.E5M2 R24, gdesc[UR12], R24 ;  /* 0x00e000000c1879f3 */ /* 0x000fe20008703818 */
[----:B------:R-:W-:-:S02]  /*1b40*/  UIADD3 UR12, UR8, 0x4, URZ ;  /* 0x00000004080c7890 */ /* 0x000fc4000fffe03f */
[----:B------:R-:W-:Y:S01]  /*1b50*/  UIADD3 UR14, UR7, 0x4, URZ ;  /* 0x00000004070e7890 */ /* 0x000fe2000fffe03f */
[----:B------:R-:W-:Y:S01]  /*1b60*/  UMOV UR13, 0x40000040 ;  /* 0x40000040000d7882 */ /* 0x000fe20000000000 */
[----:B------:R-:W-:-:S07]  /*1b70*/  UMOV UR15, 0x40000040 ;  /* 0x40000040000f7882 */ /* 0x000fce0000000000 */
[----:B------:R-:W-:Y:S01]  /*1b80*/  QGMMA.64x64x32.F32.E5M2.E5M2 R56, gdesc[UR12], R56 ;  /* 0x00e000000c3879f3 */ /* 0x000fe20008703838 */
[----:B------:R-:W-:Y:S01]  /*1b90*/  UMOV UR12, UR6 ;  /* 0x00000006000c7c82 */ /* 0x000fe20008000000 */
[----:B------:R-:W-:Y:S01]  /*1ba0*/  UMOV UR13, 0x40000040 ;  /* 0x40000040000d7882 */ /* 0x000fe20000000000 */
[----:B------:R-:W-:Y:S01]  /*1bb0*/  UMOV UR6, 0x4 ;  /* 0x0000000400067882 */ /* 0x000fe20000000000 */
[----:B------:R-:W-:Y:S01]  /*1bc0*/  QGMMA.64x64x32.F32.E5M2.E5M2 R24, gdesc[UR12], R24 ;  /* 0x00e000000c1879f3 */ /* 0x000fe20008703818 */
[----:B------:R-:W-:Y:S02]  /*1bd0*/  UIADD3 UR14, UR7, 0x6, URZ ;  /* 0x00000006070e7890 */ /* 0x000fe4000fffe03f */
[----:B------:R-:W-:Y:S01]  /*1be0*/  UIADD3 UR12, UR8, 0x6, URZ ;  /* 0x00000006080c7890 */ /* 0x000fe2000fffe03f */
[----:B------:R-:W-:Y:S01]  /*1bf0*/  ULDC UR7, c[0x0][0x50c] ;  /* 0x0001430000077ab9 */ /* 0x000fe20000000800 */
[----:B------:R-:W-:Y:S02]  /*1c00*/  UIADD3 UR8, UR8, 0x406, URZ ;  /* 0x0000040608087890 */ /* 0x000fe4000fffe03f */
[----:B------:R-:W-:Y:S01]  /*1c10*/  UISETP.NE.AND UP0, UPT, UR7, 0x4, UPT ;  /* 0x000000040700788c */ /* 0x000fe2000bf05270 */
[----:B------:R-:W-:Y:S01]  /*1c20*/  UMOV UR13, 0x40000040 ;  /* 0x40000040000d7882 */ /* 0x000fe20000000000 */
[----:B------:R-:W-:-:S02]  /*1c30*/  UMOV UR15, 0x40000040 ;  /* 0x40000040000f7882 */ /* 0x000fc40000000000 */
[----:B------:R-:W-:-:S06]  /*1c40*/  USEL UR7, URZ, 0x1, UP0 ;  /* 0x000000013f077887 */ /* 0x000fcc0008000000 */
[----:B------:R-:W-:Y:S01]  /*1c50*/  ISETP.NE.AND P1, PT, RZ, UR7, PT ;  /* 0x00000007ff007c0c */ /* 0x000fe2000bf25270 */
[----:B------:R-:W-:Y:S01]  /*1c60*/  QGMMA.64x64x32.F32.E5M2.E5M2 R56, gdesc[UR12], R56 ;  /* 0x00e000000c3879f3 */ /* 0x000fe20008703838 */
[----:B------:R-:W-:Y:S01]  /*1c70*/  UMOV UR12, UR8 ;  /* 0x00000008000c7c82 */ /* 0x000fe20008000000 */
[----:B------:R-:W-:Y:S02]  /*1c80*/  UMOV UR13, 0x40000040 ;  /* 0x40000040000d7882 */ /* 0x000fe40000000000 */
[----:B------:R-:W-:Y:S08]  /*1c90*/  QGMMA.64x64x32.F32.E5M2.E5M2 R24, gdesc[UR12], R24, gsb0 ;  /* 0x00e000000c1879f3 */ /* 0x000ff00008003818 */
[----:B------:R-:W-:Y:S05]  /*1ca0*/  @!P1 BRA `(.L_x_22) ;  /* 0x0000000400089947 */ /* 0x000fea0003800000 */
[----:B------:R-:W-:Y:S02]  /*1cb0*/  WARPGROUP.DEPBAR.LE gsb0, 0x0 ;  /* 0x00008000000079c5 */ /* 0x000fe40000010000 */
[----:B------:R-:W-:-:S01]  /*1cc0*/  FADD R145, RZ, R56 ;  /* 0x00000038ff917221 */ /* 0x000fc20000000000 */
[----:B------:R-:W-:Y:S01]  /*1cd0*/  FADD R144, RZ, R57 ;  /* 0x00000039ff907221 */ /* 0x000fe20000000000 */
        /* <DEDUP_REMOVED lines=62> */
[----:B------:R-:W-:-:S06]  /*20c0*/  UMOV UR6, URZ ;  /* 0x0000003f00067c82 */ /* 0x000fcc0008000000 */
.L_x_22:
[----:B------:R-:W-:-:S04]  /*20d0*/  UIADD3 UR12, UR5, 0x1, URZ ;  /* 0x00000001050c7890 */ /* 0x000fc8000fffe03f */
[----:B------:R-:W-:-:S04]  /*20e0*/  UISETP.NE.AND UP0, UPT, UR12, 0x5, UPT ;  /* 0x000000050c00788c */ /* 0x000fc8000bf05270 */
[----:B------:R-:W-:Y:S02]  /*20f0*/  USEL UR8, URZ, 0x1, UP0 ;  /* 0x000000013f087887 */ /* 0x000fe40008000000 */
[----:B------:R-:W-:Y:S02]  /*2100*/  USEL UR12, UR12, URZ, UP0 ;  /* 0x0000003f0c0c7287 */ /* 0x000fe40008000000 */
[----:B------:R-:W-:-:S06]  /*2110*/  ULOP3.LUT UR8, UR4, UR8, URZ, 0x3c, !UPT ;  /* 0x0000000804087292 */ /* 0x000fcc000f8e3c3f */
[----:B------:R-:W-:Y:S01]  /*2120*/  IMAD.U32 R15, RZ, RZ, UR8 ;  /* 0x00000008ff0f7e24 */ /* 0x000fe2000f8e00ff */
[----:B------:R-:W-:-:S06]  /*2130*/  UMOV UR8, 0x1 ;  /* 0x0000000100087882 */ /* 0x000fcc0000000000 */
.L_x_17:
[----:B------:R-:W-:-:S04]  /*2140*/  UISETP.LT.AND UP0, UPT, UR9, 0x1, UPT ;  /* 0x000000010900788c */ /* 0x000fc8000bf01270 */
[----:B------:R-:W-:-:S04]  /*2150*/  USEL UR13, UR9, 0x1, UP0 ;  /* 0x00000001090d7887 */ /* 0x000fc80008000000 */
[----:B------:R-:W-:-:S04]  /*2160*/  UIADD3 UR13, UR9, -UR13, URZ ;  /* 0x8000000d090d7290 */ /* 0x000fc8000fffe03f */
[----:B------:R-:W-:-:S06]  /*2170*/  UISETP.GE.AND UP0, UPT, UR13, 0x1, UPT ;  /* 0x000000010d00788c */ /* 0x000fcc000bf06270 */
[----:B------:R-:W-:-:S13]  /*2180*/  PLOP3.LUT P1, PT, PT, PT, UP0, 0x80, 0x0 ;  /* 0x000000000000781c */ /* 0x000fda0003f2f008 */
[----:B------:R-:W-:Y:S05]  /*2190*/  @!P1 BRA `(.L_x_23) ;  /* 0x0000000800749947 */ /* 0x000fea0003800000 */
[----:B01----:R-:W-:Y:S01]  /*21a0*/  IMAD.U32 R11, RZ, RZ, UR13 ;  /* 0x0000000dff0b7e24 */ /* 0x003fe2000f8e00ff */
[----:B------:R-:W-:Y:S01]  /*21b0*/  ULDC UR14, c[0x0][0x50c] ;  /* 0x00014300000e7ab9 */ /* 0x000fe20000000800 */
[----:B------:R-:W-:-:S07]  /*21c0*/  IMAD.U32 R12, RZ, RZ, UR5 ;  /* 0x00000005ff0c7e24 */ /* 0x000fce000f8e00ff */
.L_x_31:
[----:B------:R-:W-:-:S13]  /*21d0*/  ISETP.NE.AND P2, PT, R146, 0x3, PT ;  /* 0x000000039200780c */ /* 0x000fda0003f45270 */
[----:B0-----:R-:W-:Y:S05]  /*21e0*/  @!P2 BRA `(.L_x_24) ;  /* 0x000000000004a947 */ /* 0x001fea0003800000 */
[----:B------:R-:W-:Y:S01]  /*21f0*/  BPT.TRAP 0x1 ;  /* 0x000000040000795c */ /* 0x000fe20000300000 */
.L_x_24:
[----:B------:R-:W0:Y:S01]  /*2200*/  S2UR UR13, SR_CgaCtaId ;  /* 0x00000000000d79c3 */ /* 0x000e220000008800 */
[----:B------:R-:W-:Y:S01]  /*2210*/  UMOV UR10, 0x400 ;  /* 0x00000400000a7882 */ /* 0x000fe20000000000 */
[----:B------:R-:W-:Y:S01]  /*2220*/  SHF.L.U32 R13, R15, 0x1f, RZ ;  /* 0x0000001f0f0d7819 */ /* 0x000fe200000006ff */
[----:B0-----:R-:W-:-:S04]  /*2230*/  ULEA UR10, UR13, UR10, 0x18 ;  /* 0x0000000a0d0a7291 */ /* 0x001fc8000f8ec03f */
[----:B------:R-:W-:-:S09]  /*2240*/  ULEA UR13, UR12, UR10, 0x3 ;  /* 0x0000000a0c0d7291 */ /* 0x000fd2000f8e183f */
[----:B------:R0:W1:Y:S01]  /*2250*/  SYNCS.PHASECHK.TRANS64.TRYWAIT P1, [UR13], R13 ;  /* 0x0000000dff0075a7 */ /* 0x000062000802014d */
[----:B------:R-:W-:Y:S05]  /*2260*/  @!P2 BRA `(.L_x_25) ;  /* 0x000000000004a947 */ /* 0x000fea0003800000 */
[----:B------:R-:W-:Y:S01]  /*2270*/  BPT.TRAP 0x1 ;  /* 0x000000040000795c */ /* 0x000fe20000300000 */
.L_x_25:
[----:B-1----:R-:W-:Y:S05]  /*2280*/  @P1 BRA `(.L_x_26) ;  /* 0x0000000000081947 */ /* 0x002fea0003800000 */
[----:B------:R-:W1:Y:S02]  /*2290*/  SYNCS.PHASECHK.TRANS64.TRYWAIT P1, [UR13], R13 ;  /* 0x0000000dff0075a7 */ /* 0x000e64000802014d */
[----:B-1----:R-:W-:Y:S05]  /*22a0*/  @!P1 BRA `(.L_x_27) ;  /* 0x0000007400989947 */ /* 0x002fea0003800000 */
.L_x_26:
[----:B------:R-:W-:Y:S01]  /*22b0*/  UIADD3 UR13, UR10, 0x28100, URZ ;  /* 0x000281000a0d7890 */ /* 0x000fe2000fffe03f */
[----:B------:R-:W-:Y:S01]  /*22c0*/  WARPGROUP.ARRIVE ;  /* 0x00000000000079c5 */ /* 0x000fe20000000000 */
[----:B------:R-:W-:Y:S02]  /*22d0*/  UISETP.NE.AND UP0, UPT, UR7, URZ, UPT ;  /* 0x0000003f0700728c */ /* 0x000fe4000bf05270 */
[----:B------:R-:W-:Y:S02]  /*22e0*/  USHF.R.U32.HI UR13, URZ, 0x4, UR13 ;  /* 0x000000043f0d7899 */ /* 0x000fe4000801160d */
[----:B------:R-:W-:Y:S02]  /*22f0*/  USEL UR8, UR8, URZ, !UP0 ;  /* 0x0000003f08087287 */ /* 0x000fe4000c000000 */
[----:B------:R-:W-:Y:S02]  /*2300*/  ULOP3.LUT UR13, UR13, 0x3fff, URZ, 0xc0, !UPT ;  /* 0x00003fff0d0d7892 */ /* 0x000fe4000f8ec03f */
[----:B------:R-:W-:-:S02]  /*2310*/  ULOP3.LUT UR7, UR11, 0x10000, URZ, 0xfc, !UPT ;  /* 0x000100000b077892 */ /* 0x000fc4000f8efc3f */
[----:B------:R-:W-:Y:S02]  /*2320*/  ULOP3.LUT UR13, UR13, 0x10000, URZ, 0xfc, !UPT ;  /* 0x000100000d0d7892 */ /* 0x000fe4000f8efc3f */
[----:B------:R-:W-:Y:S02]  /*2330*/  UISETP.NE.U32.AND UP0, UPT, UR8, URZ, UPT ;  /* 0x0000003f0800728c */ /* 0x000fe4000bf05070 */
[----:B------:R-:W-:Y:S02]  /*2340*/  ULEA UR8, UR12, UR7, 0xb ;  /* 0x000000070c087291 */ /* 0x000fe4000f8e583f */
[----:B------:R-:W-:Y:S02]  /*2350*/  ULEA UR7, UR12, UR13, 0x9 ;  /* 0x0000000d0c077291 */ /* 0x000fe4000f8e483f */
[----:B------:R-:W-:Y:S01]  /*2360*/  UIADD3 UR13, UR8, 0x400, URZ ;  /* 0x00000400080d7890 */ /* 0x000fe2000fffe03f */
[----:B------:R-:W-:Y:S02]  /*2370*/  UMOV UR17, 0x40000040 ;  /* 0x4000004000117882 */ /* 0x000fe40000000000 */
[----:B------:R-:W-:Y:S01]  /*2380*/  UMOV UR16, UR8 ;  /* 0x0000000800107c82 */ /* 0x000fe20008000000 */
[----:B------:R-:W-:Y:S01]  /*2390*/  UMOV UR19, 0x40000040 ;  /* 0x4000004000137882 */ /* 0x000fe20000000000 */
[----:B------:R-:W-:Y:S01]  /*23a0*/  UMOV UR18, UR7 ;  /* 0x0000000700127c82 */ /* 0x000fe20008000000 */
[----:B------:R-:W-:Y:S01]  /*23b0*/  UIADD3 UR6, UR6, 0x4, URZ ;  /* 0x0000000406067890 */ /* 0x000fe2000fffe03f */
[----:B------:R-:W-:Y:S01]  /*23c0*/  QGMMA.64x64x32.F32.E5M2.E5M2 R56, gdesc[UR16], R56, UP0 ;  /* 0x00e00000103879f3 */ /* 0x000fe2000bf03838 */
[----:B------:R-:W-:Y:S01]  /*23d0*/  UMOV UR16, UR13 ;  /* 0x0000000d00107c82 */ /* 0x000fe20008000000 */
[----:B------:R-:W-:Y:S01]  /*23e0*/  UMOV UR17, 0x40000040 ;  /* 0x4000004000117882 */ /* 0x000fe20000000000 */
[----:B------:R-:W-:Y:S01]  /*23f0*/  UIADD3 UR13, UR8, 0x402, URZ ;  /* 0x00000402080d7890 */ /* 0x000fe2000fffe03f */
[----:B------:R-:W-:Y:S01]  /*2400*/  QGMMA.64x64x32.F32.E5M2.E5M2 R24, gdesc[UR16], R24, UP0 ;  /* 0x00e00000101879f3 */ /* 0x000fe2000bf03818 */
[----:B------:R-:W-:-:S02]  /*2410*/  UIADD3 UR16, UR8, 0x2, URZ ;  /* 0x0000000208107890 */ /* 0x000fc4000fffe03f */
[----:B------:R-:W-:Y:S01]  /*2420*/  UIADD3 UR18, UR7, 0x2, URZ ;  /* 0x0000000207127890 */ /* 0x000fe2000fffe03f */
[----:B------:R-:W-:Y:S01]  /*2430*/  UMOV UR17, 0x40000040 ;  /* 0x4000004000117882 */ /* 0x000fe20000000000 */
[----:B------:R-:W-:Y:S01]  /*2440*/  UMOV UR19, 0x40000040 ;  /* 0x4000004000137882 */ /* 0x000fe20000000000 */
[----:B------:R-:W-:-:S06]  /*2450*/  UISETP.NE.AND UP0, UPT, UR6, UR14, UPT ;  /* 0x0000000e0600728c */ /* 0x000fcc000bf05270 */
[----:B------:R-:W-:Y:S01]  /*2460*/  QGMMA.64x64x32.F32.E5M2.E5M2 R56, gdesc[UR16], R56 ;  /* 0x00e00000103879f3 */ /* 0x000fe20008703838 */
[----:B------:R-:W-:Y:S01]  /*2470*/  UMOV UR16, UR13 ;  /* 0x0000000d00107c82 */ /* 0x000fe20008000000 */
[----:B------:R-:W-:Y:S01]  /*2480*/  UMOV UR17, 0x40000040 ;  /* 0x4000004000117882 */ /* 0x000fe20000000000 */
[----:B------:R-:W-:Y:S01]  /*2490*/  UIADD3 UR13, UR8, 0x404, URZ ;  /* 0x00000404080d7890 */ /* 0x000fe2000fffe03f */
[----:B------:R-:W-:Y:S01]  /*24a0*/  QGMMA.64x64x32.F32.E5M2.E5M2 R24, gdesc[UR16], R24 ;  /* 0x00e00000101879f3 */ /* 0x000fe20008703818 */
[----:B------:R-:W-:Y:S02]  /*24b0*/  UIADD3 UR16, UR8, 0x4, URZ ;  /* 0x0000000408107890 */ /* 0x000fe4000fffe03f */
[----:B------:R-:W-:Y:S01]  /*24c0*/  UIADD3 UR18, UR7, 0x4, URZ ;  /* 0x0000000407127890 */ /* 0x000fe2000fffe03f */
[----:B------:R-:W-:Y:S01]  /*24d0*/  UMOV UR17, 0x40000040 ;  /* 0x4000004000117882 */ /* 0x000fe20000000000 */
[----:B------:R-:W-:-:S07]  /*24e0*/  UMOV UR19, 0x40000040 ;  /* 0x4000004000137882 */ /* 0x000fce0000000000 */
[----:B------:R-:W-:Y:S01]  /*24f0*/  QGMMA.64x64x32.F32.E5M2.E5M2 R56, gdesc[UR16], R56 ;  /* 0x00e00000103879f3 */ /* 0x000fe20008703838 */
[----:B------:R-:W-:Y:S01]  /*2500*/  UMOV UR16, UR13 ;  /* 0x0000000d00107c82 */ /* 0x000fe20008000000 */
[----:B------:R-:W-:Y:S02]  /*2510*/  UMOV UR17, 0x40000040 ;  /* 0x4000004000117882 */ /* 0x000fe40000000000 */
[----:B------:R-:W-:Y:S01]  /*2520*/  QGMMA.64x64x32.F32.E5M2.E5M2 R24, gdesc[UR16], R24 ;  /* 0x00e00000101879f3 */ /* 0x000fe20008703818 */
[----:B------:R-:W-:Y:S02]  /*2530*/  UIADD3 UR16, UR8, 0x6, URZ ;  /* 0x0000000608107890 */ /* 0x000fe4000fffe03f */
[----:B------:R-:W-:Y:S02]  /*2540*/  UIADD3 UR18, UR7, 0x6, URZ ;  /* 0x0000000607127890 */ /* 0x000fe4000fffe03f */
[----:B------:R-:W-:Y:S01]  /*2550*/  UIADD3 UR8, UR8, 0x406, URZ ;  /* 0x0000040608087890 */ /* 0x000fe2000fffe03f */
[----:B------:R-:W-:Y:S01]  /*2560*/  UMOV UR17, 0x40000040 ;  /* 0x4000004000117882 */ /* 0x000fe20000000000 */
[----:B------:R-:W-:Y:S01]  /*2570*/  UMOV UR19, 0x40000040 ;  /* 0x4000004000137882 */ /* 0x000fe20000000000 */
[----:B------:R-:W-:-:S06]  /*2580*/  USEL UR7, URZ, 0x1, UP0 ;  /* 0x000000013f077887 */ /* 0x000fcc0008000000 */
[----:B------:R-:W-:Y:S01]  /*2590*/  ISETP.NE.AND P1, PT, RZ, UR7, PT ;  /* 0x00000007ff007c0c */ /* 0x000fe2000bf25270 */
[----:B------:R-:W-:Y:S01]  /*25a0*/  QGMMA.64x64x32.F32.E5M2.E5M2 R56, gdesc[UR16], R56 ;  /* 0x00e00000103879f3 */ /* 0x000fe20008703838 */
[----:B------:R-:W-:Y:S01]  /*25b0*/  UMOV UR16, UR8 ;  /* 0x0000000800107c82 */ /* 0x000fe20008000000 */
[----:B------:R-:W-:Y:S02]  /*25c0*/  UMOV UR17, 0x40000040 ;  /* 0x4000004000117882 */ /* 0x000fe40000000000 */
[----:B------:R-:W-:Y:S03]  /*25d0*/  QGMMA.64x64x32.F32.E5M2.E5M2 R24, gdesc[UR16], R24, gsb0 ;  /* 0x00e00000101879f3 */ /* 0x000fe60008003818 */
[----:B------:R-:W-:-:S05]  /*25e0*/  WARPGROUP.DEPBAR.LE gsb0, 0x1 ;  /* 0x00008000000079c5 */ /* 0x000fca0000010100 */
[----:B------:R-:W-:Y:S05]  /*25f0*/  @!P1 BRA `(.L_x_28) ;  /* 0x0000000400089947 */ /* 0x000fea0003800000 */
[----:B------:R-:W-:Y:S02]  /*2600*/  WARPGROUP.DEPBAR.LE gsb0, 0x0 ;  /* 0x00008000000079c5 */ /* 0x000fe40000010000 */
[----:B------:R-:W-:-:S01]  /*2610*/  FADD R145, R56, R145 ;  /* 0x0000009138917221 */ /* 0x000fc20000000000 */
[----:B------:R-:W-:Y:S01]  /*2620*/  FADD R144, R57, R144 ;  /* 0x0000009039907221 */ /* 0x000fe20000000000 */
        /* <DEDUP_REMOVED lines=62> */
[----:B------:R-:W-:-:S06]  /*2a10*/  UMOV UR6, URZ ;  /* 0x0000003f00067c82 */ /* 0x000fcc0008000000 */
.L_x_28:
[----:B------:R-:W-:Y:S05]  /*2a20*/  @!P2 BRA `(.L_x_29) ;  /* 0x000000000004a947 */ /* 0x000fea0003800000 */
[----:B------:R-:W-:Y:S01]  /*2a30*/  BPT.TRAP 0x1 ;  /* 0x000000040000795c */ /* 0x000fe20000300000 */
.L_x_29:
[----:B01----:R-:W-:Y:S02]  /*2a40*/  @P0 LEA R13, R12, UR10, 0x3 ;  /* 0x0000000a0c0d0c11 */ /* 0x003fe4000f8e18ff */
[----:B------:R-:W-:-:S03]  /*2a50*/  ISETP.GT.U32.AND P1, PT, R4, 0x1, PT ;  /* 0x000000010400780c */ /* 0x000fc60003f24070 */
[----:B------:R-:W-:-:S05]  /*2a60*/  @P0 VIADD R14, R13, 0x28 ;  /* 0x000000280d0e0836 */ /* 0x000fca0000000000 */
[----:B------:R-:W-:-:S04]  /*2a70*/  @P0 PRMT R14, R5, 0x654, R14 ;  /* 0x00000654050e0816 */ /* 0x000fc8000000000e */
[----:B------:R0:W-:Y:S01]  /*2a80*/  @P0 SYNCS.ARRIVE.TRANS64.RED.A1T0 RZ, [R14+URZ], RZ ;  /* 0x000000ff0eff09a7 */ /* 0x0001e2000810043f */
[----:B------:R-:W-:Y:S05]  /*2a90*/  @P1 BRA `(.L_x_30) ;  /* 0x0000000000041947 */ /* 0x000fea0003800000 */
[----:B------:R-:W-:Y:S01]  /*2aa0*/  BPT.TRAP 0x1 ;  /* 0x000000040000795c */ /* 0x000fe20000300000 */
.L_x_30:
[----:B------:R-:W-:Y:S01]  /*2ab0*/  UIADD3 UR12, UR12, 0x1, URZ ;  /* 0x000000010c0c7890 */ /* 0x000fe2000fffe03f */
[C---:B------:R-:W-:Y:S01]  /*2ac0*/  ISETP.GT.AND P2, PT, R11.reuse, 0x1, PT ;  /* 0x000000010b00780c */ /* 0x040fe20003f44270 */
[----:B------:R-:W-:Y:S02]  /*2ad0*/  VIADD R12, R12, 0x1 ;  /* 0x000000010c0c7836 */ /* 0x000fe40000000000 */
[----:B------:R-:W-:Y:S01]  /*2ae0*/  UISETP.NE.AND UP0, UPT, UR12, 0x5, UPT ;  /* 0x000000050c00788c */ /* 0x000fe2000bf05270 */
[----:B------:R-:W-:Y:S02]  /*2af0*/  VIADD R11, R11, 0xffffffff ;  /* 0xffffffff0b0b7836 */ /* 0x000fe40000000000 */
[C---:B------:R-:W-:Y:S01]  /*2b00*/  ISETP.NE.AND P1, PT, R12.reuse, 0x5, PT ;  /* 0x000000050c00780c */ /* 0x040fe20003f25270 */
[----:B------:R-:W-:Y:S02]  /*2b10*/  USEL UR8, URZ, 0x1, UP0 ;  /* 0x000000013f087887 */ /* 0x000fe40008000000 */
[----:B------:R-:W-:Y:S01]  /*2b20*/  USEL UR12, UR12, URZ, UP0 ;  /* 0x0000003f0c0c7287 */ /* 0x000fe20008000000 */
[----:B------:R-:W-:-:S03]  /*2b30*/  SEL R12, R12, RZ, P1 ;  /* 0x000000ff0c0c7207 */ /* 0x000fc60000800000 */
[----:B------:R-:W-:Y:S01]  /*2b40*/  LOP3.LUT R15, R15, UR8, RZ, 0x3c, !PT ;  /* 0x000000080f0f7c12 */ /* 0x000fe2000f8e3cff */
[----:B------:R-:W-:Y:S01]  /*2b50*/  UMOV UR8, 0x1 ;  /* 0x0000000100087882 */ /* 0x000fe20000000000 */
[----:B------:R-:W-:Y:S06]  /*2b60*/  @P2 BRA `(.L_x_31) ;  /* 0xfffffff400982947 */ /* 0x000fec000383ffff */
.L_x_23:
[----:B------:R-:W-:Y:S01]  /*2b70*/  UISETP.NE.AND UP0, UPT, UR6, URZ, UPT ;  /* 0x0000003f0600728c */ /* 0x000fe2000bf05270 */
[----:B01----:R-:W0:Y:S03]  /*2b80*/  LDC R11, c[0x0][0x28c] ;  /* 0x0000a300ff0b7b82 */ /* 0x003e260000000800 */
[----:B------:R-:W-:-:S06]  /*2b90*/  USEL UR6, URZ, 0x1, !UP0 ;  /* 0x000000013f067887 */ /* 0x000fcc000c000000 */
[----:B------:R-:W-:Y:S02]  /*2ba0*/  ISETP.NE.AND P1, PT, RZ, UR6, PT ;  /* 0x00000006ff007c0c */ /* 0x000fe4000bf25270 */
[----:B0-----:R-:W-:-:S11]  /*2bb0*/  ISETP.GE.AND P2, PT, R11, 0x1, PT ;  /* 0x000000010b00780c */ /* 0x001fd60003f46270 */
[----:B------:R-:W-:Y:S05]  /*2bc0*/  @!P1 BRA `(.L_x_32) ;  /* 0x0000000400049947 */ /* 0x000fea0003800000 */
[----:B------:R-:W-:Y:S02]  /*2bd0*/  WARPGROUP.DEPBAR.LE gsb0, 0x0 ;  /* 0x00008000000079c5 */ /* 0x000fe40000010000 */
[----:B------:R-:W-:Y:S01]  /*2be0*/  FADD R145, R56, R145 ;  /* 0x0000009138917221 */ /* 0x000fe20000000000 */
        /* <DEDUP_REMOVED lines=62> */
[----:B------:R-:W-:-:S07]  /*2fd0*/  FADD R20, R20, R55 ;  /* 0x0000003714147221 */ /* 0x000fce0000000000 */
.L_x_32:
[----:B------:R-:W-:Y:S02]  /*2fe0*/  WARPGROUP.DEPBAR.LE gsb0, 0x0 ;  /* 0x00008000000079c5 */ /* 0x000fe40000010000 */
[----:B------:R-:W-:Y:S05]  /*2ff0*/  @!P2 BRA `(.L_x_33) ;  /* 0x000000000050a947 */ /* 0x000fea0003800000 */
[----:B------:R-:W-:-:S13]  /*3000*/  ISETP.NE.AND P1, PT, R146, 0x3, PT ;  /* 0x000000039200780c */ /* 0x000fda0003f25270 */
[----:B------:R-:W-:Y:S05]  /*3010*/  @!P1 BRA `(.L_x_34) ;  /* 0x0000000000049947 */ /* 0x000fea0003800000 */
[----:B------:R-:W-:Y:S01]  /*3020*/  BPT.TRAP 0x1 ;  /* 0x000000040000795c */ /* 0x000fe20000300000 */
.L_x_34:
[----:B------:R-:W-:Y:S01]  /*3030*/  BSSY B0, `(.L_x_35) ;  /* 0x000000e000007945 */ /* 0x000fe20003800000 */
[----:B------:R-:W-:-:S03]  /*3040*/  ISETP.GT.U32.AND P1, PT, R4, 0x1, PT ;  /* 0x000000010400780c */ /* 0x000fc60003f24070 */
[----:B------:R-:W-:Y:S10]  /*3050*/  @!P0 BRA `(.L_x_36) ;  /* 0x00000000002c8947 */ /* 0x000ff40003800000 */
[----:B------:R-:W-:-:S04]  /*3060*/  UISETP.LT.AND UP0, UPT, UR9, 0x1, UPT ;  /* 0x000000010900788c */ /* 0x000fc8000bf01270 */
[----:B------:R-:W-:-:S04]  /*3070*/  USEL UR8, UR9, 0x1, UP0 ;  /* 0x0000000109087887 */ /* 0x000fc80008000000 */
[----:B------:R-:W-:-:S04]  /*3080*/  UIADD3 UR8, UR5, UR9, -UR8 ;  /* 0x0000000905087290 */ /* 0x000fc8000fffe808 */
[----:B------:R-:W-:-:S04]  /*3090*/  UIMAD.WIDE.U32 UR6, UR8, -0x33333333, URZ ;  /* 0xcccccccd080678a5 */ /* 0x000fc8000f8e003f */
[----:B------:R-:W-:-:S04]  /*30a0*/  USHF.R.U32.HI UR6, URZ, 0x2, UR7 ;  /* 0x000000023f067899 */ /* 0x000fc80008011607 */
[----:B------:R-:W-:-:S04]  /*30b0*/  UIMAD UR8, UR6, -0x5, UR8 ;  /* 0xfffffffb060878a4 */ /* 0x000fc8000f8e0208 */
[----:B------:R-:W-:-:S04]  /*30c0*/  ULEA UR8, UR8, UR10, 0x3 ;  /* 0x0000000a08087291 */ /* 0x000fc8000f8e183f */
[----:B------:R-:W-:-:S06]  /*30d0*/  UIADD3 UR8, UR8, 0x28, URZ ;  /* 0x0000002808087890 */ /* 0x000fcc000fffe03f */
[----:B------:R-:W-:-:S05]  /*30e0*/  IMAD.U32 R12, RZ, RZ, UR8 ;  /* 0x00000008ff0c7e24 */ /* 0x000fca000f8e00ff */
[----:B------:R-:W-:-:S04]  /*30f0*/  PRMT R11, R5, 0x654, R12 ;  /* 0x00000654050b7816 */ /* 0x000fc8000000000c */
[----:B------:R0:W-:Y:S03]  /*3100*/  SYNCS.ARRIVE.TRANS64.RED.A1T0 RZ, [R11+URZ], RZ ;  /* 0x000000ff0bff79a7 */ /* 0x0001e6000810043f */
.L_x_36:
[----:B------:R-:W-:Y:S05]  /*3110*/  BSYNC B0 ;  /* 0x0000000000007941 */ /* 0x000fea0003800000 */
.L_x_35:
[----:B------:R-:W-:Y:S05]  /*3120*/  @P1 BRA `(.L_x_33) ;  /* 0x0000000000041947 */ /* 0x000fea0003800000 */
[----:B------:R-:W-:Y:S01]  /*3130*/  BPT.TRAP 0x1 ;  /* 0x000000040000795c */ /* 0x000fe20000300000 */
.L_x_33:
[----:B------:R-:W1:Y:S01]  /*3140*/  LDC R15, c[0x0][0x288] ;  /* 0x0000a200ff0f7b82 */ /* 0x000e620000000800 */
[--C-:B0-----:R-:W-:Y:S01]  /*3150*/  SHF.R.U32.HI R11, RZ, 0x2, R0.reuse ;  /* 0x00000002ff0b7819 */ /* 0x101fe20000011600 */
[----:B------:R-:W-:Y:S01]  /*3160*/  IMAD.SHL.U32 R31, R10, 0x40, RZ ;  /* 0x000000400a1f7824 */ /* 0x000fe200078e00ff */
[----:B------:R-:W-:Y:S01]  /*3170*/  SHF.R.U32.HI R14, RZ, 0x7, R0 ;  /* 0x00000007ff0e7819 */ /* 0x000fe20000011600 */
[----:B------:R-:W-:Y:S01]  /*3180*/  UIADD3 UR5, UR9, UR5, URZ ;  /* 0x0000000509057290 */ /* 0x000fe2000fffe03f */
[----:B------:R-:W-:Y:S01]  /*3190*/  LOP3.LUT R12, R11, 0x7, RZ, 0xc0, !PT ;  /* 0x000000070b0c7812 */ /* 0x000fe200078ec0ff */
[----:B------:R-:W-:Y:S01]  /*31a0*/  IMAD.SHL.U32 R26, R0, 0x2, RZ ;  /* 0x00000002001a7824 */ /* 0x000fe200078e00ff */
[----:B------:R-:W-:Y:S01]  /*31b0*/  LOP3.LUT R11, R14, 0x1, RZ, 0xc0, !PT ;  /* 0x000000010e0b7812 */ /* 0x000fe200078ec0ff */
[----:B------:R-:W-:Y:S01]  /*31c0*/  UISETP.GT.U32.AND UP0, UPT, UR5, 0x4, UPT ;  /* 0x000000040500788c */ /* 0x000fe2000bf04070 */
[C---:B------:R-:W-:Y:S01]  /*31d0*/  LOP3.LUT R14, R0.reuse, 0x3, RZ, 0xc0, !PT ;  /* 0x00000003000e7812 */ /* 0x040fe200078ec0ff */
[----:B------:R-:W-:Y:S01]  /*31e0*/  ULDC UR12, c[0x0][0x284] ;  /* 0x0000a100000c7ab9 */ /* 0x000fe20000000800 */
[----:B------:R-:W-:Y:S01]  /*31f0*/  LOP3.LUT R13, R0, 0x60, RZ, 0xc0, !PT ;  /* 0x00000060000d7812 */ /* 0x000fe200078ec0ff */
[----:B------:R-:W-:Y:S01]  /*3200*/  UISETP.LT.U32.AND UP0, UPT, UR9, 0x5, UP0 ;  /* 0x000000050900788c */ /* 0x000fe20008701070 */
[----:B------:R-:W-:Y:S01]  /*3210*/  SHF.R.S32.HI R34, RZ, 0x1f, R6 ;  /* 0x0000001fff227819 */ /* 0x000fe20000011406 */
[----:B------:R-:W-:Y:S01]  /*3220*/  UISETP.GE.U32.AND UP1, UPT, UR9, 0x5, UPT ;  /* 0x000000050900788c */ /* 0x000fe2000bf26070 */
[----:B------:R-:W-:Y:S01]  /*3230*/  SHF.R.U32.HI R13, RZ, 0x1, R13 ;  /* 0x00000001ff0d7819 */ /* 0x000fe2000001160d */
[----:B------:R-:W-:Y:S01]  /*3240*/  ULDC.64 UR10, c[0x0][0x5d0] ;  /* 0x00017400000a7ab9 */ /* 0x000fe20000000a00 */
[----:B------:R-:W-:Y:S01]  /*3250*/  LOP3.LUT R26, R31, 0x6, R26, 0xf8, !PT ;  /* 0x000000061f1a7812 */ /* 0x000fe200078ef81a */
[----:B------:R-:W-:Y:S01]  /*3260*/  UIMAD.WIDE.U32 UR6, UR5, -0x33333333, URZ ;  /* 0xcccccccd050678a5 */ /* 0x000fe2000f8e003f */
[----:B------:R-:W-:Y:S01]  /*3270*/  IADD3 R16, RZ, -R13, -R12 ;  /* 0x8000000dff107210 */ /* 0x000fe20007ffe80c */
[----:B------:R-:W-:Y:S01]  /*3280*/  USEL UR8, URZ, 0x1, !UP0 ;  /* 0x000000013f087887 */ /* 0x000fe2000c000000 */
[----:B------:R-:W-:Y:S01]  /*3290*/  IMAD.SHL.U32 R33, R11, 0x40, RZ ;  /* 0x000000400b217824 */ /* 0x000fe200078e00ff */
[----:B------:R-:W-:Y:S01]  /*32a0*/  SHF.R.S32.HI R27, RZ, 0x1f, R26 ;  /* 0x0000001fff1b7819 */ /* 0x000fe2000001141a */
[----:B------:R-:W-:Y:S01]  /*32b0*/  USHF.R.U32.HI UR6, URZ, 0x2, UR7 ;  /* 0x000000023f067899 */ /* 0x000fe20008011607 */
[----:B-1----:R-:W-:Y:S01]  /*32c0*/  IMAD R14, R14, -0x2, R15 ;  /* 0xfffffffe0e0e7824 */ /* 0x002fe200078e020f */
[----:B------:R-:W-:Y:S01]  /*32d0*/  ISETP.GE.AND P1, PT, R31, R15, PT ;  /* 0x0000000f1f00720c */ /* 0x000fe20003f26270 */
[----:B------:R-:W-:Y:S01]  /*32e0*/  IMAD.SHL.U32 R15, R7, 0x100, RZ ;  /* 0x00000100070f7824 */ /* 0x000fe200078e00ff */
[----:B------:R-:W-:Y:S01]  /*32f0*/  ULOP3.LUT UR4, UR4, UR8, URZ, 0x3c, !UPT ;  /* 0x0000000804047292 */ /* 0x000fe2000f8e3c3f */
[----:B------:R-:W-:Y:S01]  /*3300*/  IMAD R16, R11, -0x40, R16 ;  /* 0xffffffc00b107824 */ /* 0x000fe200078e0210 */
[----:B------:R-:W-:Y:S01]  /*3310*/  LOP3.LUT R33, R33, 0x40, R12, 0xe2, !PT ;  /* 0x0000004021217812 */ /* 0x000fe200078ee20c */
[----:B------:R-:W-:Y:S01]  /*3320*/  IMAD R11, R34, UR10, RZ ;  /* 0x0000000a220b7c24 */ /* 0x000fe2000f8e02ff */
[----:B------:R-:W-:Y:S01]  /*3330*/  ISETP.GE.OR P1, PT, R15, UR12, P1 ;  /* 0x0000000c0f007c0c */ /* 0x000fe20008f26670 */
[----:B------:R-:W-:Y:S01]  /*3340*/  IMAD.WIDE R24, R7, 0x100, RZ ;  /* 0x0000010007187825 */ /* 0x000fe200078e02ff */
[----:B------:R-:W-:Y:S01]  /*3350*/  UIMAD UR5, UR6, -0x5, UR5 ;  /* 0xfffffffb060578a4 */ /* 0x000fe2000f8e0205 */
[----:B------:R-:W-:Y:S01]  /*3360*/  IADD3 R32, -R15, UR12, R16 ;  /* 0x0000000c0f207c10 */ /* 0x000fe2000fffe110 */
[----:B------:R-:W-:Y:S01]  /*3370*/  @UP1 ULOP3.LUT UR4, UR4, 0x1, UR6, 0x78, !UPT ;  /* 0x0000000104041892 */ /* 0x000fe2000f8e7806 */
[----:B------:R-:W-:Y:S01]  /*3380*/  IMAD R7, R6, UR11, R11 ;  /* 0x0000000b06077c24 */ /* 0x000fe2000f8e020b */
[----:B------:R-:W-:Y:S01]  /*3390*/  LOP3.LUT R33, R24, R33, R13, 0xfe, !PT ;  /* 0x0000002118217212 */ /* 0x000fe200078efe0d */
[----:B------:R-:W-:-:S04]  /*33a0*/  IMAD.WIDE.U32 R10, R6, UR10, R26 ;  /* 0x0000000a060a7c25 */ /* 0x000fc8000f8e001a */
[----:B------:R-:W-:Y:S02]  /*33b0*/  IMAD.IADD R11, R11, 0x1, R7 ;  /* 0x000000010b0b7824 */ /* 0x000fe400078e0207 */
[----:B------:R-:W-:Y:S02]  /*33c0*/  IMAD.IADD R31, R14, 0x1, -R31 ;  /* 0x000000010e1f7824 */ /* 0x000fe400078e0a1f */
[----:B------:R-:W-:Y:S01]  /*33d0*/  IMAD.MOV.U32 R30, RZ, RZ, -0x1 ;  /* 0xffffffffff1e7424 */ /* 0x000fe200078e00ff */
[----:B------:R-:W-:Y:S06]  /*33e0*/  @P1 BRA `(.L_x_37) ;  /* 0x0000004800081947 */ /* 0x000fec0003800000 */
[----:B------:R-:W0:Y:S01]  /*33f0*/  LDC.64 R28, c[0x0][0x5c8] ;  /* 0x00017200ff1c7b82 */ /* 0x000e220000000a00 */
[----:B------:R-:W-:Y:S01]  /*3400*/  ULDC.64 UR6, c[0x0][0x5c0] ;  /* 0x0001700000067ab9 */ /* 0x000fe20000000a00 */
[----:B------:R-:W-:Y:S01]  /*3410*/  BSSY B0, `(.L_x_37) ;  /* 0x000047f000007945 */ /* 0x000fe20003800000 */
[-C--:B0-----:R-:W-:Y:S02]  /*3420*/  IMAD R12, R25, R28.reuse, RZ ;  /* 0x0000001c190c7224 */ /* 0x081fe400078e02ff */
[----:B------:R-:W-:-:S04]  /*3430*/  IMAD.WIDE.U32 R10, R33, R28, R10 ;  /* 0x0000001c210a7225 */ /* 0x000fc800078e000a */
[----:B------:R-:W-:Y:S01]  /*3440*/  IMAD R13, R33, R29, R12 ;  /* 0x0000001d210d7224 */ /* 0x000fe200078e020c */
[C---:B------:R-:W-:Y:S01]  /*3450*/  LEA R14, P2, R28.reuse, R10, 0x3 ;  /* 0x0000000a1c0e7211 */ /* 0x040fe200078418ff */
[----:B------:R-:W-:Y:S01]  /*3460*/  IMAD.SHL.U32 R7, R28, 0x80, RZ ;  /* 0x000000801c077824 */ /* 0x000fe200078e00ff */
[----:B------:R-:W-:Y:S01]  /*3470*/  IADD3 R16, P1, R10, UR6, RZ ;  /* 0x000000060a107c10 */ /* 0x000fe2000ff3e0ff */
[----:B------:R-:W-:Y:S01]  /*3480*/  IMAD.IADD R36, R11, 0x1, R13 ;  /* 0x000000010b247824 */ /* 0x000fe200078e020d */
[----:B------:R-:W-:Y:S02]  /*3490*/  SHF.L.U64.HI R11, R28, 0x7, R29 ;  /* 0x000000071c0b7819 */ /* 0x000fe4000001021d */
[----:B------:R-:W-:Y:S02]  /*34a0*/  IADD3 R12, P5, P6, R10, UR6, R7 ;  /* 0x000000060a0c7c10 */ /* 0x000fe4000febe007 */
[----:B------:R-:W-:Y:S02]  /*34b0*/  LEA.HI.X R28, R28, R36, R29, 0x3, P2 ;  /* 0x000000241c1c7211 */ /* 0x000fe400010f1c1d */
[----:B------:R-:W-:-:S02]  /*34c0*/  IADD3.X R13, R36, UR7, R11, P5, P6 ;  /* 0x00000007240d7c10 */ /* 0x000fc4000afec40b */
[----:B---3-5:R-:W-:Y:S02]  /*34d0*/  FSETP.NEU.AND P5, PT, R9, RZ, PT ;  /* 0x000000ff0900720b */ /* 0x028fe40003fad000 */
[----:B------:R-:W-:Y:S02]  /*34e0*/  IADD3.X R17, R36, UR7, RZ, P1, !PT ;  /* 0x0000000724117c10 */ /* 0x000fe40008ffe4ff */
[C---:B------:R-:W-:Y:S02]  /*34f0*/  IADD3 R10, P1, P2, R14.reuse, UR6, R7 ;  /* 0x000000060e0a7c10 */ /* 0x040fe4000fa3e007 */
[----:B------:R-:W-:Y:S02]  /*3500*/  IADD3 R14, P3, R14, UR6, RZ ;  /* 0x000000060e0e7c10 */ /* 0x000fe4000ff7e0ff */
[C---:B------:R-:W-:Y:S02]  /*3510*/  IADD3.X R11, R28.reuse, UR7, R11, P1, P2 ;  /* 0x000000071c0b7c10 */ /* 0x040fe40008fe440b */
[----:B------:R-:W-:-:S03]  /*3520*/  IADD3.X R15, R28, UR7, RZ, P3, !PT ;  /* 0x000000071c0f7c10 */ /* 0x000fc60009ffe4ff */
[----:B------:R-:W-:Y:S06]  /*3530*/  @!P5 BRA `(.L_x_38) ;  /* 0x0000003400a0d947 */ /* 0x000fec0003800000 */
[----:B------:R-:W-:Y:S01]  /*3540*/  ULDC.64 UR6, c[0x0][0x5b8] ;  /* 0x00016e0000067ab9 */ /* 0x000fe20000000a00 */
[----:B------:R-:W-:Y:S01]  /*3550*/  ISETP.GE.AND P1, PT, R32, 0x1, PT ;  /* 0x000000012000780c */ /* 0x000fe20003f26270 */
[----:B------:R-:W-:Y:S01]  /*3560*/  IMAD R7, R34, UR6, RZ ;  /* 0x0000000622077c24 */ /* 0x000fe2000f8e02ff */
[----:B------:R-:W-:Y:S01]  /*3570*/  ULDC.64 UR10, c[0x0][0x5a8] ;  /* 0x00016a00000a7ab9 */ /* 0x000fe20000000a00 */
[C---:B------:R-:W-:Y:S01]  /*3580*/  IMAD.WIDE.U32 R26, R6.reuse, UR6, R26 ;  /* 0x00000006061a7c25 */ /* 0x040fe2000f8e001a */
[----:B------:R-:W-:Y:S01]  /*3590*/  ISETP.LT.OR P5, PT, R31, 0x1, !P1 ;  /* 0x000000011f00780c */ /* 0x000fe20004fa1670 */
[----:B------:R-:W-:Y:S02]  /*35a0*/  BSSY B1, `(.L_x_39) ;  /* 0x000000d000017945 */ /* 0x000fe40003800000 */
[----:B------:R-:W-:Y:S01]  /*35b0*/  IMAD R7, R6, UR7, R7 ;  /* 0x0000000706077c24 */ /* 0x000fe2000f8e0207 */
[----:B------:R-:W-:Y:S01]  /*35c0*/  ULDC.64 UR6, c[0x0][0x5b0] ;  /* 0x00016c0000067ab9 */ /* 0x000fe20000000a00 */
[----:B------:R-:W-:-:S02]  /*35d0*/  IMAD.MOV.U32 R6, RZ, RZ, R26 ;  /* 0x000000ffff067224 */ /* 0x000fc400078e001a */
[----:B------:R-:W-:Y:S02]  /*35e0*/  IMAD.IADD R7, R27, 0x1, R7 ;  /* 0x000000011b077824 */ /* 0x000fe400078e0207 */
[----:B------:R-:W-:Y:S02]  /*35f0*/  IMAD R28, R25, UR6, RZ ;  /* 0x00000006191c7c24 */ /* 0x000fe4000f8e02ff */
[----:B------:R-:W-:-:S04]  /*3600*/  IMAD.WIDE.U32 R26, R33, UR6, R6 ;  /* 0x00000006211a7c25 */ /* 0x000fc8000f8e0006 */
[--C-:B------:R-:W-:Y:S01]  /*3610*/  IMAD R29, R33, UR7, R28.reuse ;  /* 0x00000007211d7c24 */ /* 0x100fe2000f8e021c */
[----:B------:R-:W-:Y:S02]  /*3620*/  IADD3 R26, P2, R26, UR10, RZ ;  /* 0x0000000a1a1a7c10 */ /* 0x000fe4000ff5e0ff */
[----:B------:R-:W-:Y:S02]  /*3630*/  PRMT R28, RZ, 0x7610, R28 ;  /* 0x00007610ff1c7816 */ /* 0x000fe4000000001c */
[----:B------:R-:W-:Y:S01]  /*3640*/  IADD3.X R27, R27, UR11, R29, P2, !PT ;  /* 0x0000000b1b1b7c10 */ /* 0x000fe200097fe41d */
[----:B------:R-:W-:Y:S08]  /*3650*/  @P5 BRA `(.L_x_40) ;  /* 0x0000000000045947 */ /* 0x000ff00003800000 */
[----:B------:R0:W5:Y:S02]  /*3660*/  LDG.E.U8 R28, desc[UR20][R26.64] ;  /* 0x000000141a1c7981 */ /* 0x000164000c1e1100 */
.L_x_40:
[----:B------:R-:W-:Y:S05]  /*3670*/  BSYNC B1 ;  /* 0x0000000000017941 */ /* 0x000fea0003800000 */
.L_x_39:
[----:B-----5:R-:W-:Y:S01]  /*3680*/  LOP3.LUT R28, R28, 0xff, RZ, 0xc0, !PT ;  /* 0x000000ff1c1c7812 */ /* 0x020fe200078ec0ff */
[----:B------:R-:W-:Y:S01]  /*3690*/  BSSY B1, `(.L_x_41) ;  /* 0x000000b000017945 */ /* 0x000fe20003800000 */
[----:B------:R-:W-:Y:S02]  /*36a0*/  ISETP.LT.OR P3, PT, R31, 0x2, !P1 ;  /* 0x000000021f00780c */ /* 0x000fe40004f61670 */
[----:B------:R-:W-:-:S05]  /*36b0*/  F2FP.F16.E5M2.UNPACK_B R28, R28 ;  /* 0x0000001cff1c723e */ /* 0x000fca00020004ff */
[----:B------:R-:W-:-:S05]  /*36c0*/  HADD2.F32 R28, -RZ, R28.H0_H0 ;  /* 0x2000001cff1c7230 */ /* 0x000fca0000004100 */
[----:B------:R-:W-:-:S04]  /*36d0*/  FMUL R28, R28, R9 ;  /* 0x000000091c1c7220 */ /* 0x000fc80000400000 */
[----:B--2---:R-:W-:-:S05]  /*36e0*/  FFMA R28, R145, R8, R28 ;  /* 0x00000008911c7223 */ /* 0x004fca000000001c */
[----:B------:R-:W-:Y:S02]  /*36f0*/  F2FP.SATFINITE.E5M2.F32.PACK_AB_MERGE_C R29, RZ, R28, RZ ;  /* 0x0000001cff1d723e */ /* 0x000fe400048060ff */
[----:B------:R-:W-:-:S03]  /*3700*/  PRMT R28, RZ, 0x7610, R28 ;  /* 0x00007610ff1c7816 */ /* 0x000fc6000000001c */
[----:B------:R1:W-:Y:S01]  /*3710*/  @!P5 STG.E.U8 desc[UR20][R16.64], R29 ;  /* 0x0000001d1000d986 */ /* 0x0003e2000c101114 */
[----:B------:R-:W-:Y:S05]  /*3720*/  @P3 BRA `(.L_x_42) ;  /* 0x0000000000043947 */ /* 0x000fea0003800000 */
[----:B------:R2:W5:Y:S02]  /*3730*/  LDG.E.U8 R28, desc[UR20][R26.64+0x1] ;  /* 0x000001141a1c7981 */ /* 0x000564000c1e1100 */
.L_x_42:
[----:B------:R-:W-:Y:S05]  /*3740*/  BSYNC B1 ;  /* 0x0000000000017941 */ /* 0x000fea0003800000 */
.L_x_41:
[----:B-----5:R-:W-:Y:S01]  /*3750*/  LOP3.LUT R28, R28, 0xff, RZ, 0xc0, !PT ;  /* 0x000000ff1c1c7812 */ /* 0x020fe200078ec0ff */
[----:B------:R-:W-:Y:S01]  /*3760*/  BSSY B1, `(.L_x_43) ;  /* 0x0000013000017945 */ /* 0x000fe20003800000 */
[----:B------:R-:W-:Y:S02]  /*3770*/  IADD3 R37, P2, R33, 0x8, RZ ;  /* 0x0000000821257810 */ /* 0x000fe40007f5e0ff */
[----:B------:R-:W-:-:S03]  /*3780*/  F2FP.F16.E5M2.UNPACK_B R28, R28 ;  /* 0x0000001cff1c723e */ /* 0x000fc600020004ff */
[----:B-1----:R-:W-:Y:S01]  /*3790*/  IMAD.X R29, RZ, RZ, R25, P2 ;  /* 0x000000ffff1d7224 */ /* 0x002fe200010e0619 */
[----:B------:R-:W-:Y:S01]  /*37a0*/  ISETP.GE.AND P2, PT, R32, 0x9, PT ;  /* 0x000000092000780c */ /* 0x000fe20003f46270 */
[----:B------:R-:W-:Y:S02]  /*37b0*/  HADD2.F32 R28, -RZ, R28.H0_H0 ;  /* 0x2000001cff1c7230 */ /* 0x000fe40000004100 */
[----:B------:R-:W-:Y:S01]  /*37c0*/  IMAD R34, R29, UR6, RZ ;  /* 0x000000061d227c24 */ /* 0x000fe2000f8e02ff */
[----:B------:R-:W-:Y:S02]  /*37d0*/  ISETP.LT.OR P5, PT, R31, 0x1, !P2 ;  /* 0x000000011f00780c */ /* 0x000fe400057a1670 */
[----:B------:R-:W-:Y:S01]  /*37e0*/  FMUL R35, R28, R9 ;  /* 0x000000091c237220 */ /* 0x000fe20000400000 */
[----:B------:R-:W-:-:S04]  /*37f0*/  IMAD.WIDE.U32 R28, R37, UR6, R6 ;  /* 0x00000006251c7c25 */ /* 0x000fc8000f8e0006 */
[----:B------:R-:W-:Y:S01]  /*3800*/  FFMA R35, R144, R8, R35 ;  /* 0x0000000890237223 */ /* 0x000fe20000000023 */
[--C-:B------:R-:W-:Y:S01]  /*3810*/  IMAD R37, R37, UR7, R34.reuse ;  /* 0x0000000725257c24 */ /* 0x100fe2000f8e0222 */
[----:B------:R-:W-:Y:S02]  /*3820*/  IADD3 R28, P6, R28, UR10, RZ ;  /* 0x0000000a1c1c7c10 */ /* 0x000fe4000ffde0ff */
[----:B------:R-:W-:Y:S02]  /*3830*/  PRMT R34, RZ, 0x7610, R34 ;  /* 0x00007610ff227816 */ /* 0x000fe40000000022 */
[----:B------:R-:W-:Y:S02]  /*3840*/  F2FP.SATFINITE.E5M2.F32.PACK_AB_MERGE_C R35, RZ, R35, RZ ;  /* 0x00000023ff23723e */ /* 0x000fe400048060ff */
[----:B------:R-:W-:-:S03]  /*3850*/  IADD3.X R29, R29, UR11, R37, P6, !PT ;  /* 0x0000000b1d1d7c10 */ /* 0x000fc6000b7fe425 */
[----:B------:R1:W-:Y:S01]  /*3860*/  @!P3 STG.E.U8 desc[UR20][R16.64+0x1], R35 ;  /* 0x000001231000b986 */ /* 0x0003e2000c101114 */
[----:B------:R-:W-:Y:S05]  /*3870*/  @P5 BRA `(.L_x_44) ;  /* 0x0000000000045947 */ /* 0x000fea0003800000 */
[----:B------:R3:W5:Y:S02]  /*3880*/  LDG.E.U8 R34, desc[UR20][R28.64] ;  /* 0x000000141c227981 */ /* 0x000764000c1e1100 */
.L_x_44:
[----:B------:R-:W-:Y:S05]  /*3890*/  BSYNC B1 ;  /* 0x0000000000017941 */ /* 0x000fea0003800000 */
.L_x_43:
[----:B-----5:R-:W-:Y:S01]  /*38a0*/  LOP3.LUT R34, R34, 0xff, RZ, 0xc0, !PT ;  /* 0x000000ff22227812 */ /* 0x020fe200078ec0ff */
[----:B------:R-:W-:Y:S01]  /*38b0*/  BSSY B1, `(.L_x_45) ;  /* 0x000000b000017945 */ /* 0x000fe20003800000 */
[----:B------:R-:W-:Y:S02]  /*38c0*/  ISETP.LT.OR P3, PT, R31, 0x2, !P2 ;  /* 0x000000021f00780c */ /* 0x000fe40005761670 */
[----:B------:R-:W-:-:S05]  /*38d0*/  F2FP.F16.E5M2.UNPACK_B R34, R34 ;  /* 0x00000022ff22723e */ /* 0x000fca00020004ff */
[----:B------:R-:W-:-:S05]  /*38e0*/  HADD2.F32 R34, -RZ, R34.H0_H0 ;  /* 0x20000022ff227230 */ /* 0x000fca0000004100 */
[----:B------:R-:W-:-:S04]  /*38f0*/  FMUL R34, R34, R9 ;  /* 0x0000000922227220 */ /* 0x000fc80000400000 */
[----:B------:R-:W-:-:S05]  /*3900*/  FFMA R34, R143, R8, R34 ;  /* 0x000000088f227223 */ /* 0x000fca0000000022 */
[----:B-1----:R-:W-:Y:S02]  /*3910*/  F2FP.SATFINITE.E5M2.F32.PACK_AB_MERGE_C R35, RZ, R34, RZ ;  /* 0x00000022ff23723e */ /* 0x002fe400048060ff */
[----:B------:R-:W-:-:S03]  /*3920*/  PRMT R34, RZ, 0x7610, R34 ;  /* 0x00007610ff227816 */ /* 0x000fc60000000022 */
[----:B------:R1:W-:Y:S01]  /*3930*/  @!P5 STG.E.U8 desc[UR20][R14.64], R35 ;  /* 0x000000230e00d986 */ /* 0x0003e2000c101114 */
[----:B------:R-:W-:Y:S05]  /*3940*/  @P3 BRA `(.L_x_46) ;  /* 0x0000000000043947 */ /* 0x000fea0003800000 */
[----:B------:R4:W5:Y:S02]  /*3950*/  LDG.E.U8 R34, desc[UR20][R28.64+0x1] ;  /* 0x000001141c227981 */ /* 0x000964000c1e1100 */
.L_x_46:
[----:B------:R-:W-:Y:S05]  /*3960*/  BSYNC B1 ;  /* 0x0000000000017941 */ /* 0x000fea0003800000 */
.L_x_45:
[----:B-----5:R-:W-:Y:S01]  /*3970*/  LOP3.LUT R34, R34, 0xff, RZ, 0xc0, !PT ;  /* 0x000000ff22227812 */ /* 0x020fe200078ec0ff */
[----:B------:R-:W-:Y:S01]  /*3980*/  BSSY B1, `(.L_x_47) ;  /* 0x000000b000017945 */ /* 0x000fe20003800000 */
[----:B------:R-:W-:Y:S02]  /*3990*/  ISETP.LT.OR P5, PT, R31, 0x9, !P1 ;  /* 0x000000091f00780c */ /* 0x000fe40004fa1670 */
[----:B------:R-:W-:-:S05]  /*39a0*/  F2FP.F16.E5M2.UNPACK_B R34, R34 ;  /* 0x00000022ff22723e */ /* 0x000fca00020004ff */
[----:B------:R-:W-:-:S05]  /*39b0*/  HADD2.F32 R34, -RZ, R34.H0_H0 ;  /* 0x20000022ff227230 */ /* 0x000fca0000004100 */
[----:B-1----:R-:W-:Y:S01]  /*39c0*/  FMUL R35, R34, R9 ;  /* 0x0000000922237220 */ /* 0x002fe20000400000 */
[----:B------:R-:W-:-:S03]  /*39d0*/  PRMT R34, RZ, 0x7610, R34 ;  /* 0x00007610ff227816 */ /* 0x000fc60000000022 */
[----:B------:R-:W-:-:S05]  /*39e0*/  FFMA R35, R142, R8, R35 ;  /* 0x000000088e237223 */ /* 0x000fca0000000023 */
[----:B------:R-:W-:-:S05]  /*39f0*/  F2FP.SATFINITE.E5M2.F32.PACK_AB_MERGE_C R35, RZ, R35, RZ ;  /* 0x00000023ff23723e */ /* 0x000fca00048060ff */
[----:B------:R1:W-:Y:S01]  /*3a00*/  @!P3 STG.E.U8 desc[UR20][R14.64+0x1], R35 ;  /* 0x000001230e00b986 */ /* 0x0003e2000c101114 */
[----:B------:R-:W-:Y:S05]  /*3a10*/  @P5 BRA `(.L_x_48) ;  /* 0x0000000000045947 */ /* 0x000fea0003800000 */
[----:B------:R0:W5:Y:S02]  /*3a20*/  LDG.E.U8 R34, desc[UR20][R26.64+0x8] ;  /* 0x000008141a227981 */ /* 0x000164000c1e1100 */
.L_x_48:
[----:B------:R-:W-:Y:S05]  /*3a30*/  BSYNC B1 ;  /* 0x0000000000017941 */ /* 0x000fea0003800000 */
.L_x_47:
        /* <DEDUP_REMOVED lines=12> */
.L_x_50:
[----:B------:R-:W-:Y:S05]  /*3b00*/  BSYNC B1 ;  /* 0x0000000000017941 */ /* 0x000fea0003800000 */
.L_x_49:
        /* <DEDUP_REMOVED lines=12> */
.L_x_52:
[----:B------:R-:W-:Y:S05]  /*3bd0*/  BSYNC B1 ;  /* 0x0000000000017941 */ /* 0x000fea0003800000 */
.L_x_51:
        /* <DEDUP_REMOVED lines=12> */
.L_x_54:
[----:B------:R-:W-:Y:S05]  /*3ca0*/  BSYNC B1 ;  /* 0x0000000000017941 */ /* 0x000fea0003800000 */
.L_x_53:
        /* <DEDUP_REMOVED lines=12> */
.L_x_56:
[----:B------:R-:W-:Y:S05]  /*3d70*/  BSYNC B1 ;  /* 0x0000000000017941 */ /* 0x000fea0003800000 */
.L_x_55:
        /* <DEDUP_REMOVED lines=12> */
.L_x_58:
[----:B------:R-:W-:Y:S05]  /*3e40*/  BSYNC B1 ;  /* 0x0000000000017941 */ /* 0x000fea0003800000 */
.L_x_57:
        /* <DEDUP_REMOVED lines=12> */
.L_x_60:
[----:B------:R-:W-:Y:S05]  /*3f10*/  BSYNC B1 ;  /* 0x0000000000017941 */ /* 0x000fea0003800000 */
.L_x_59:
        /* <DEDUP_REMOVED lines=12> */
.L_x_62:
[----:B------:R-:W-:Y:S05]  /*3fe0*/  BSYNC B1 ;  /* 0x0000000000017941 */ /* 0x000fea0003800000 */
.L_x_61:
        /* <DEDUP_REMOVED lines=12> */
.L_x_64:
[----:B------:R-:W-:Y:S05]  /*40b0*/  BSYNC B1 ;  /* 0x0000000000017941 */ /* 0x000fea0003800000 */
.L_x_63:
        /* <DEDUP_REMOVED lines=12> */
.L_x_66:
[----:B------:R-:W-:Y:S05]  /*4180*/  BSYNC B1 ;  /* 0x0000000000017941 */ /* 0x000fea0003800000 */
.L_x_65:
        /* <DEDUP_REMOVED lines=12> */
.L_x_68:
[----:B------:R-:W-:Y:S05]  /*4250*/  BSYNC B1 ;  /* 0x0000000000017941 */ /* 0x000fea0003800000 */
.L_x_67:
        /* <DEDUP_REMOVED lines=12> */
.L_x_70:
[----:B------:R-:W-:Y:S05]  /*4320*/  BSYNC B1 ;  /* 0x0000000000017941 */ /* 0x000fea0003800000 */
.L_x_69:
        /* <DEDUP_REMOVED lines=12> */
.L_x_72:
[----:B------:R-:W-:Y:S05]  /*43f0*/  BSYNC B1 ;  /* 0x0000000000017941 */ /* 0x000fea0003800000 */
.L_x_71:
        /* <DEDUP_REMOVED lines=12> */
.L_x_74:
[----:B------:R-:W-:Y:S05]  /*44c0*/  BSYNC B1 ;  /* 0x0000000000017941 */ /* 0x000fea0003800000 */
.L_x_73:
        /* <DEDUP_REMOVED lines=12> */
.L_x_76:
[----:B------:R-:W-:Y:S05]  /*4590*/  BSYNC B1 ;  /* 0x0000000000017941 */ /* 0x000fea0003800000 */
.L_x_75:
        /* <DEDUP_REMOVED lines=12> */
.L_x_78:
[----:B------:R-:W-:Y:S05]  /*4660*/  BSYNC B1 ;  /* 0x0000000000017941 */ /* 0x000fea0003800000 */
.L_x_77:
        /* <DEDUP_REMOVED lines=12> */
.L_x_80:
[----:B------:R-:W-:Y:S05]  /*4730*/  BSYNC B1 ;  /* 0x0000000000017941 */ /* 0x000fea0003800000 */
.L_x_79:
        /* <DEDUP_REMOVED lines=12> */
.L_x_82:
[----:B------:R-:W-:Y:S05]  /*4800*/  BSYNC B1 ;  /* 0x0000000000017941 */ /* 0x000fea0003800000 */
.L_x_81:
        /* <DEDUP_REMOVED lines=12> */
.L_x_84:
[----:B------:R-:W-:Y:S05]  /*48d0*/  BSYNC B1 ;  /* 0x0000000000017941 */ /* 0x000fea0003800000 */
.L_x_83:
        /* <DEDUP_REMOVED lines=12> */
.L_x_86:
[----:B------:R-:W-:Y:S05]  /*49a0*/  BSYNC B1 ;  /* 0x0000000000017941 */ /* 0x000fea0003800000 */
.L_x_85:
        /* <DEDUP_REMOVED lines=12> */
.L_x_88:
[----:B------:R-:W-:Y:S05]  /*4a70*/  BSYNC B1 ;  /* 0x0000000000017941 */ /* 0x000fea0003800000 */
.L_x_87:
        /* <DEDUP_REMOVED lines=12> */
.L_x_90:
[----:B------:R-:W-:Y:S05]  /*4b40*/  BSYNC B1 ;  /* 0x0000000000017941 */ /* 0x000fea0003800000 */
.L_x_89:
        /* <DEDUP_REMOVED lines=12> */
.L_x_92:
[----:B------:R-:W-:Y:S05]  /*4c10*/  BSYNC B1 ;  /* 0x0000000000017941 */ /* 0x000fea0003800000 */
.L_x_91:
        /* <DEDUP_REMOVED lines=12> */
.L_x_94:
[----:B------:R-:W-:Y:S05]  /*4ce0*/  BSYNC B1 ;  /* 0x0000000000017941 */ /* 0x000fea0003800000 */
.L_x_93:
        /* <DEDUP_REMOVED lines=12> */
.L_x_96:
[----:B------:R-:W-:Y:S05]  /*4db0*/  BSYNC B1 ;  /* 0x0000000000017941 */ /* 0x000fea0003800000 */
.L_x_95:
        /* <DEDUP_REMOVED lines=12> */
.L_x_98:
[----:B------:R-:W-:Y:S05]  /*4e80*/  BSYNC B1 ;  /* 0x0000000000017941 */ /* 0x000fea0003800000 */
.L_x_97:
[----:B-----5:R-:W-:Y:S01]  /*4e90*/  LOP3.LUT R34, R34, 0xff, RZ, 0xc0, !PT ;  /* 0x000000ff22227812 */ /* 0x020fe200078ec0ff */
[----:B------:R-:W-:Y:S01]  /*4ea0*/  BSSY B1, `(.L_x_99) ;  /* 0x000000b000017945 */ /* 0x000fe20003800000 */
[----:B------:R-:W-:Y:S02]  /*4eb0*/  ISETP.LT.OR P3, PT, R31, 0x39, !P2 ;  /* 0x000000391f00780c */ /* 0x000fe40005761670 */
[----:B------:R-:W-:Y:S02]  /*4ec0*/  F2FP.F16.E5M2.UNPACK_B R34, R34 ;  /* 0x00000022ff22723e */ /* 0x000fe400020004ff */
[----:B0-2---:R-:W-:-:S03]  /*4ed0*/  PRMT R26, RZ, 0x7610, R26 ;  /* 0x00007610ff1a7816 */ /* 0x005fc6000000001a */
[----:B------:R-:W-:-:S05]  /*4ee0*/  HADD2.F32 R34, -RZ, R34.H0_H0 ;  /* 0x20000022ff227230 */ /* 0x000fca0000004100 */
[----:B------:R-:W-:-:S04]  /*4ef0*/  FMUL R27, R34, R9 ;  /* 0x00000009221b7220 */ /* 0x000fc80000400000 */
[----:B------:R-:W-:-:S05]  /*4f00*/  FFMA R27, R116, R8, R27 ;  /* 0x00000008741b7223 */ /* 0x000fca000000001b */
[----:B------:R-:W-:-:S05]  /*4f10*/  F2FP.SATFINITE.E5M2.F32.PACK_AB_MERGE_C R27, RZ, R27, RZ ;  /* 0x0000001bff1b723e */ /* 0x000fca00048060ff */
[----:B------:R0:W-:Y:S01]  /*4f20*/  @!P1 STG.E.U8 desc[UR20][R16.64+0x39], R27 ;  /* 0x0000391b10009986 */ /* 0x0001e2000c101114 */
[----:B------:R-:W-:Y:S05]  /*4f30*/  @P3 BRA `(.L_x_100) ;  /* 0x0000000000043947 */ /* 0x000fea0003800000 */
[----:B------:R2:W5:Y:S02]  /*4f40*/  LDG.E.U8 R26, desc[UR20][R28.64+0x38] ;  /* 0x000038141c1a7981 */ /* 0x000564000c1e1100 */
.L_x_100:
[----:B------:R-:W-:Y:S05]  /*4f50*/  BSYNC B1 ;  /* 0x0000000000017941 */ /* 0x000fea0003800000 */
.L_x_99:
[----:B-----5:R-:W-:Y:S01]  /*4f60*/  LOP3.LUT R26, R26, 0xff, RZ, 0xc0, !PT ;  /* 0x000000ff1a1a7812 */ /* 0x020fe200078ec0ff */
[----:B------:R-:W-:Y:S01]  /*4f70*/  BSSY B1, `(.L_x_101) ;  /* 0x000000b000017945 */ /* 0x000fe20003800000 */
[----:B------:R-:W-:Y:S02]  /*4f80*/  ISETP.LT.OR P2, PT, R31, 0x3a, !P2 ;  /* 0x0000003a1f00780c */ /* 0x000fe40005741670 */
[----:B------:R-:W-:Y:S02]  /*4f90*/  F2FP.F16.E5M2.UNPACK_B R26, R26 ;  /* 0x0000001aff1a723e */ /* 0x000fe400020004ff */
[----:B01----:R-:W-:-:S03]  /*4fa0*/  PRMT R16, RZ, 0x7610, R16 ;  /* 0x00007610ff107816 */ /* 0x003fc60000000010 */
[----:B------:R-:W-:-:S05]  /*4fb0*/  HADD2.F32 R26, -RZ, R26.H0_H0 ;  /* 0x2000001aff1a7230 */ /* 0x000fca0000004100 */
[----:B------:R-:W-:-:S04]  /*4fc0*/  FMUL R26, R26, R9 ;  /* 0x000000091a1a7220 */ /* 0x000fc80000400000 */
[----:B------:R-:W-:-:S05]  /*4fd0*/  FFMA R26, R115, R8, R26 ;  /* 0x00000008731a7223 */ /* 0x000fca000000001a */
[----:B------:R-:W-:-:S05]  /*4fe0*/  F2FP.SATFINITE.E5M2.F32.PACK_AB_MERGE_C R17, RZ, R26, RZ ;  /* 0x0000001aff11723e */ /* 0x000fca00048060ff */
[----:B------:R0:W-:Y:S01]  /*4ff0*/  @!P3 STG.E.U8 desc[UR20][R14.64+0x38], R17 ;  /* 0x000038110e00b986 */ /* 0x0001e2000c101114 */
[----:B------:R-:W-:Y:S05]  /*5000*/  @P2 BRA `(.L_x_102) ;  /* 0x0000000000042947 */ /* 0x000fea0003800000 */
[----:B------:R1:W5:Y:S02]  /*5010*/  LDG.E.U8 R16, desc[UR20][R28.64+0x39] ;  /* 0x000039141c107981 */ /* 0x000364000c1e1100 */
.L_x_102:
[----:B------:R-:W-:Y:S05]  /*5020*/  BSYNC B1 ;  /* 0x0000000000017941 */ /* 0x000fea0003800000 */
.L_x_101:
[----:B-----5:R-:W-:Y:S01]  /*5030*/  LOP3.LUT R16, R16, 0xff, RZ, 0xc0, !PT ;  /* 0x000000ff10107812 */ /* 0x020fe200078ec0ff */
[----:B------:R-:W-:Y:S01]  /*5040*/  BSSY B1, `(.L_x_103) ;  /* 0x0000013000017945 */ /* 0x000fe20003800000 */
[----:B-1234-:R-:W-:Y:S02]  /*5050*/  IADD3 R29, P1, R33, 0x80, RZ ;  /* 0x00000080211d7810 */ /* 0x01efe40007f3e0ff */
[----:B------:R-:W-:-:S03]  /*5060*/  F2FP.F16.E5M2.UNPACK_B R16, R16 ;  /* 0x00000010ff10723e */ /* 0x000fc600020004ff */
[----:B0-----:R-:W-:Y:S01]  /*5070*/  IMAD.X R17, RZ, RZ, R25, P1 ;  /* 0x000000ffff117224 */ /* 0x001fe200008e0619 */
        /* <DEDUP_REMOVED lines=15> */
.L_x_104:
[----:B------:R-:W-:Y:S05]  /*5170*/  BSYNC B1 ;  /* 0x0000000000017941 */ /* 0x000fea0003800000 */
.L_x_103:
[----:B-----5:R-:W-:Y:S01]  /*5180*/  LOP3.LUT R26, R26, 0xff, RZ, 0xc0, !PT ;  /* 0x000000ff1a1a7812 */ /* 0x020fe200078ec0ff */
[----:B------:R-:W-:Y:S01]  /*5190*/  BSSY B1, `(.L_x_105) ;  /* 0x000000b000017945 */ /* 0x000fe20003800000 */
[----:B------:R-:W-:Y:S02]  /*51a0*/  ISETP.LT.OR P3, PT, R31, 0x2, !P1 ;  /* 0x000000021f00780c */ /* 0x000fe40004f61670 */
[----:B------:R-:W-:Y:S02]  /*51b0*/  F2FP.F16.E5M2.UNPACK_B R26, R26 ;  /* 0x0000001aff1a723e */ /* 0x000fe400020004ff */
[----:B0-----:R-:W-:-:S03]  /*51c0*/  PRMT R14, RZ, 0x7610, R14 ;  /* 0x00007610ff0e7816 */ /* 0x001fc6000000000e */
[----:B------:R-:W-:-:S05]  /*51d0*/  HADD2.F32 R26, -RZ, R26.H0_H0 ;  /* 0x2000001aff1a7230 */ /* 0x000fca0000004100 */
[----:B------:R-:W-:-:S04]  /*51e0*/  FMUL R26, R26, R9 ;  /* 0x000000091a1a7220 */ /* 0x000fc80000400000 */
[----:B------:R-:W-:-:S05]  /*51f0*/  FFMA R26, R113, R8, R26 ;  /* 0x00000008711a7223 */ /* 0x000fca000000001a */
[----:B------:R-:W-:-:S05]  /*5200*/  F2FP.SATFINITE.E5M2.F32.PACK_AB_MERGE_C R15, RZ, R26, RZ ;  /* 0x0000001aff0f723e */ /* 0x000fca00048060ff */
[----:B------:R0:W-:Y:S01]  /*5210*/  @!P5 STG.E.U8 desc[UR20][R12.64], R15 ;  /* 0x0000000f0c00d986 */ /* 0x0001e2000c101114 */
[----:B------:R-:W-:Y:S05]  /*5220*/  @P3 BRA `(.L_x_106) ;  /* 0x0000000000043947 */ /* 0x000fea0003800000 */
[----:B------:R2:W5:Y:S02]  /*5230*/  LDG.E.U8 R14, desc[UR20][R16.64+0x1] ;  /* 0x00000114100e7981 */ /* 0x000564000c1e1100 */
.L_x_106:
[----:B------:R-:W-:Y:S05]  /*5240*/  BSYNC B1 ;  /* 0x0000000000017941 */ /* 0x000fea0003800000 */
.L_x_105:
[----:B-----5:R-:W-:Y:S01]  /*5250*/  LOP3.LUT R14, R14, 0xff, RZ, 0xc0, !PT ;  /* 0x000000ff0e0e7812 */ /* 0x020fe200078ec0ff */
[----:B------:R-:W-:Y:S01]  /*5260*/  BSSY B1, `(.L_x_107) ;  /* 0x0000013000017945 */ /* 0x000fe20003800000 */
[----:B------:R-:W-:Y:S02]  /*5270*/  IADD3 R33, P2, R33, 0x88, RZ ;  /* 0x0000008821217810 */ /* 0x000fe40007f5e0ff */
[----:B------:R-:W-:-:S03]  /*5280*/  F2FP.F16.E5M2.UNPACK_B R14, R14 ;  /* 0x0000000eff0e723e */ /* 0x000fc600020004ff */
[----:B------:R-:W-:Y:S01]  /*5290*/  IMAD.X R24, RZ, RZ, R25, P2 ;  /* 0x000000ffff187224 */ /* 0x000fe200010e0619 */
[----:B------:R-:W-:Y:S01]  /*52a0*/  ISETP.GE.AND P2, PT, R32, 0x89, PT ;  /* 0x000000892000780c */ /* 0x000fe20003f46270 */
[----:B------:R-:W-:Y:S02]  /*52b0*/  HADD2.F32 R14, -RZ, R14.H0_H0 ;  /* 0x2000000eff0e7230 */ /* 0x000fe40000004100 */
[----:B------:R-:W-:Y:S01]  /*52c0*/  IMAD R24, R24, UR6, RZ ;  /* 0x0000000618187c24 */ /* 0x000fe2000f8e02ff */
[----:B------:R-:W-:Y:S01]  /*52d0*/  ISETP.LT.OR P5, PT, R31, 0x1, !P2 ;  /* 0x000000011f00780c */ /* 0x000fe200057a1670 */
[----:B------:R-:W-:-:S04]  /*52e0*/  IMAD.WIDE.U32 R6, R33, UR6, R6 ;  /* 0x0000000621067c25 */ /* 0x000fc8000f8e0006 */
[----:B0-----:R-:W-:Y:S01]  /*52f0*/  FMUL R15, R14, R9 ;  /* 0x000000090e0f7220 */ /* 0x001fe20000400000 */
[----:B------:R-:W-:Y:S01]  /*5300*/  PRMT R14, RZ, 0x7610, R14 ;  /* 0x00007610ff0e7816 */ /* 0x000fe2000000000e */
[----:B------:R-:W-:Y:S02]  /*5310*/  IMAD R33, R33, UR7, R24 ;  /* 0x0000000721217c24 */ /* 0x000fe4000f8e0218 */
[----:B------:R-:W-:Y:S01]  /*5320*/  FFMA R15, R112, R8, R15 ;  /* 0x00000008700f7223 */ /* 0x000fe2000000000f */
[----:B------:R-:W-:-:S04]  /*5330*/  IADD3 R6, P6, R6, UR10, RZ ;  /* 0x0000000a06067c10 */ /* 0x000fc8000ffde0ff */
[----:B------:R-:W-:Y:S02]  /*5340*/  F2FP.SATFINITE.E5M2.F32.PACK_AB_MERGE_C R15, RZ, R15, RZ ;  /* 0x0000000fff0f723e */ /* 0x000fe400048060ff */
[----:B------:R-:W-:-:S03]  /*5350*/  IADD3.X R7, R7, UR11, R33, P6, !PT ;  /* 0x0000000b07077c10 */ /* 0x000fc6000b7fe421 */
[----:B------:R0:W-:Y:S01]  /*5360*/  @!P3 STG.E.U8 desc[UR20][R12.64+0x1], R15 ;  /* 0x0000010f0c00b986 */ /* 0x0001e2000c101114 */
[----:B------:R-:W-:Y:S05]  /*5370*/  @P5 BRA `(.L_x_108) ;  /* 0x0000000000045947 */ /* 0x000fea0003800000 */
[----:B------:R3:W5:Y:S02]  /*5380*/  LDG.E.U8 R14, desc[UR20][R6.64] ;  /* 0x00000014060e7981 */ /* 0x000764000c1e1100 */
.L_x_108:
[----:B------:R-:W-:Y:S05]  /*5390*/  BSYNC B1 ;  /* 0x0000000000017941 */ /* 0x000fea0003800000 */
.L_x_107:
[----:B-----5:R-:W-:Y:S01]  /*53a0*/  LOP3.LUT R14, R14, 0xff, RZ, 0xc0, !PT ;  /* 0x000000ff0e0e7812 */ /* 0x020fe200078ec0ff */
[----:B------:R-:W-:Y:S01]  /*53b0*/  BSSY B1, `(.L_x_109) ;  /* 0x000000b000017945 */ /* 0x000fe20003800000 */
[----:B------:R-:W-:Y:S02]  /*53c0*/  ISETP.LT.OR P3, PT, R31, 0x2, !P2 ;  /* 0x000000021f00780c */ /* 0x000fe40005761670 */
[----:B------:R-:W-:-:S05]  /*53d0*/  F2FP.F16.E5M2.UNPACK_B R14, R14 ;  /* 0x0000000eff0e723e */ /* 0x000fca00020004ff */
[----:B------:R-:W-:-:S05]  /*53e0*/  HADD2.F32 R14, -RZ, R14.H0_H0 ;  /* 0x2000000eff0e7230 */ /* 0x000fca0000004100 */
[----:B------:R-:W-:-:S04]  /*53f0*/  FMUL R14, R14, R9 ;  /* 0x000000090e0e7220 */ /* 0x000fc80000400000 */
[----:B------:R-:W-:-:S05]  /*5400*/  FFMA R14, R111, R8, R14 ;  /* 0x000000086f0e7223 */ /* 0x000fca000000000e */
[----:B0-----:R-:W-:Y:S02]  /*5410*/  F2FP.SATFINITE.E5M2.F32.PACK_AB_MERGE_C R15, RZ, R14, RZ ;  /* 0x0000000eff0f723e */ /* 0x001fe400048060ff */
[----:B------:R-:W-:-:S03]  /*5420*/  PRMT R14, RZ, 0x7610, R14 ;  /* 0x00007610ff0e7816 */ /* 0x000fc6000000000e */
[----:B------:R0:W-:Y:S01]  /*5430*/  @!P5 STG.E.U8 desc[UR20][R10.64], R15 ;  /* 0x0000000f0a00d986 */ /* 0x0001e2000c101114 */
[----:B------:R-:W-:Y:S05]  /*5440*/  @P3 BRA `(.L_x_110) ;  /* 0x0000000000043947 */ /* 0x000fea0003800000 */
[----:B------:R4:W5:Y:S02]  /*5450*/  LDG.E.U8 R14, desc[UR20][R6.64+0x1] ;  /* 0x00000114060e7981 */ /* 0x000964000c1e1100 */
.L_x_110:
[----:B------:R-:W-:Y:S05]  /*5460*/  BSYNC B1 ;  /* 0x0000000000017941 */ /* 0x000fea0003800000 */
.L_x_109:
[----:B-----5:R-:W-:Y:S01]  /*5470*/  LOP3.LUT R14, R14, 0xff, RZ, 0xc0, !PT ;  /* 0x000000ff0e0e7812 */ /* 0x020fe200078ec0ff */
[----:B------:R-:W-:Y:S01]  /*5480*/  BSSY B1, `(.L_x_111) ;  /* 0x000000b000017945 */ /* 0x000fe20003800000 */
[----:B------:R-:W-:Y:S02]  /*5490*/  ISETP.LT.OR P5, PT, R31, 0x9, !P1 ;  /* 0x000000091f00780c */ /* 0x000fe40004fa1670 */
[----:B------:R-:W-:-:S05]  /*54a0*/  F2FP.F16.E5M2.UNPACK_B R14, R14 ;  /* 0x0000000eff0e723e */ /* 0x000fca00020004ff */
[----:B------:R-:W-:-:S05]  /*54b0*/  HADD2.F32 R14, -RZ, R14.H0_H0 ;  /* 0x2000000eff0e7230 */ /* 0x000fca0000004100 */
[----:B0-----:R-:W-:Y:S01]  /*54c0*/  FMUL R15, R14, R9 ;  /* 0x000000090e0f7220 */ /* 0x001fe20000400000 */
[----:B------:R-:W-:-:S03]  /*54d0*/  PRMT R14, RZ, 0x7610, R14 ;  /* 0x00007610ff0e7816 */ /* 0x000fc6000000000e */
[----:B------:R-:W-:-:S05]  /*54e0*/  FFMA R15, R110, R8, R15 ;  /* 0x000000086e0f7223 */ /* 0x000fca000000000f */
[----:B------:R-:W-:-:S05]  /*54f0*/  F2FP.SATFINITE.E5M2.F32.PACK_AB_MERGE_C R15, RZ, R15, RZ ;  /* 0x0000000fff0f723e */ /* 0x000fca00048060ff */
[----:B------:R0:W-:Y:S01]  /*5500*/  @!P3 STG.E.U8 desc[UR20][R10.64+0x1], R15 ;  /* 0x0000010f0a00b986 */ /* 0x0001e2000c101114 */
[----:B------:R-:W-:Y:S05]  /*5510*/  @P5 BRA `(.L_x_112) ;  /* 0x0000000000045947 */ /* 0x000fea0003800000 */
[----:B------:R0:W5:Y:S02]  /*5520*/  LDG.E.U8 R14, desc[UR20][R16.64+0x8] ;  /* 0x00000814100e7981 */ /* 0x000164000c1e1100 */
.L_x_112:
[----:B------:R-:W-:Y:S05]  /*5530*/  BSYNC B1 ;  /* 0x0000000000017941 */ /* 0x000fea0003800000 */
.L_x_111:
        /* <DEDUP_REMOVED lines=12> */
.L_x_114:
[----:B------:R-:W-:Y:S05]  /*5600*/  BSYNC B1 ;  /* 0x0000000000017941 */ /* 0x000fea0003800000 */
.L_x_113:
        /* <DEDUP_REMOVED lines=12> */
.L_x_116:
[----:B------:R-:W-:Y:S05]  /*56d0*/  BSYNC B1 ;  /* 0x0000000000017941 */ /* 0x000fea0003800000 */
.L_x_115:
        /* <DEDUP_REMOVED lines=12> */
.L_x_118:
[----:B------:R-:W-:Y:S05]  /*57a0*/  BSYNC B1 ;  /* 0x0000000000017941 */ /* 0x000fea0003800000 */
.L_x_117:
        /* <DEDUP_REMOVED lines=12> */
.L_x_120:
[----:B------:R-:W-:Y:S05]  /*5870*/  BSYNC B1 ;  /* 0x0000000000017941 */ /* 0x000fea0003800000 */
.L_x_119:
        /* <DEDUP_REMOVED lines=12> */
.L_x_122:
[----:B------:R-:W-:Y:S05]  /*5940*/  BSYNC B1 ;  /* 0x0000000000017941 */ /* 0x000fea0003800000 */
.L_x_121:
        /* <DEDUP_REMOVED lines=12> */
.L_x_124:
[----:B------:R-:W-:Y:S05]  /*5a10*/  BSYNC B1 ;  /* 0x0000000000017941 */ /* 0x000fea0003800000 */
.L_x_123:
        /* <DEDUP_REMOVED lines=12> */
.L_x_126:
[----:B------:R-:W-:Y:S05]  /*5ae0*/  BSYNC B1 ;  /* 0x0000000000017941 */ /* 0x000fea0003800000 */
.L_x_125:
        /* <DEDUP_REMOVED lines=12> */
.L_x_128:
[----:B------:R-:W-:Y:S05]  /*5bb0*/  BSYNC B1 ;  /* 0x0000000000017941 */ /* 0x000fea0003800000 */
.L_x_127:
        /* <DEDUP_REMOVED lines=12> */
.L_x_130:
[----:B------:R-:W-:Y:S05]  /*5c80*/  BSYNC B1 ;  /* 0x0000000000017941 */ /* 0x000fea0003800000 */
.L_x_129:
        /* <DEDUP_REMOVED lines=12> */
.L_x_132:
[----:B------:R-:W-:Y:S05]  /*5d50*/  BSYNC B1 ;  /* 0x0000000000017941 */ /* 0x000fea0003800000 */
.L_x_131:
        /* <DEDUP_REMOVED lines=12> */
.L_x_134:
[----:B------:R-:W-:Y:S05]  /*5e20*/  BSYNC B1 ;  /* 0x0000000000017941 */ /* 0x000fea0003800000 */
.L_x_133:
        /* <DEDUP_REMOVED lines=12> */
.L_x_136:
[----:B------:R-:W-:Y:S05]  /*5ef0*/  BSYNC B1 ;  /* 0x0000000000017941 */ /* 0x000fea0003800000 */
.L_x_135:
        /* <DEDUP_REMOVED lines=12> */
.L_x_138:
[----:B------:R-:W-:Y:S05]  /*5fc0*/  BSYNC B1 ;  /* 0x0000000000017941 */ /* 0x000fea0003800000 */
.L_x_137:
        /* <DEDUP_REMOVED lines=12> */
.L_x_140:
[----:B------:R-:W-:Y:S05]  /*6090*/  BSYNC B1 ;  /* 0x0000000000017941 */ /* 0x000fea0003800000 */
.L_x_139:
        /* <DEDUP_REMOVED lines=12> */
.L_x_142:
[----:B------:R-:W-:Y:S05]  /*6160*/  BSYNC B1 ;  /* 0x0000000000017941 */ /* 0x000fea0003800000 */
.L_x_141:
        /* <DEDUP_REMOVED lines=12> */
.L_x_144:
[----:B------:R-:W-:Y:S05]  /*6230*/  BSYNC B1 ;  /* 0x0000000000017941 */ /* 0x000fea0003800000 */
.L_x_143:
        /* <DEDUP_REMOVED lines=12> */
.L_x_146:
[----:B------:R-:W-:Y:S05]  /*6300*/  BSYNC B1 ;  /* 0x0000000000017941 */ /* 0x000fea0003800000 */
.L_x_145:
        /* <DEDUP_REMOVED lines=12> */
.L_x_148:
[----:B------:R-:W-:Y:S05]  /*63d0*/  BSYNC B1 ;  /* 0x0000000000017941 */ /* 0x000fea0003800000 */
.L_x_147:
        /* <DEDUP_REMOVED lines=12> */
.L_x_150:
[----:B------:R-:W-:Y:S05]  /*64a0*/  BSYNC B1 ;  /* 0x0000000000017941 */ /* 0x000fea0003800000 */
.L_x_149:
        /* <DEDUP_REMOVED lines=12> */
.L_x_152:
[----:B------:R-:W-:Y:S05]  /*6570*/  BSYNC B1 ;  /* 0x0000000000017941 */ /* 0x000fea0003800000 */
.L_x_151:
        /* <DEDUP_REMOVED lines=12> */
.L_x_154:
[----:B------:R-:W-:Y:S05]  /*6640*/  BSYNC B1 ;  /* 0x0000000000017941 */ /* 0x000fea0003800000 */
.L_x_153:
        /* <DEDUP_REMOVED lines=12> */
.L_x_156:
[----:B------:R-:W-:Y:S05]  /*6710*/  BSYNC B1 ;  /* 0x0000000000017941 */ /* 0x000fea0003800000 */
.L_x_155:
        /* <DEDUP_REMOVED lines=12> */
.L_x_158:
[----:B------:R-:W-:Y:S05]  /*67e0*/  BSYNC B1 ;  /* 0x0000000000017941 */ /* 0x000fea0003800000 */
.L_x_157:
        /* <DEDUP_REMOVED lines=12> */
.L_x_160:
[----:B------:R-:W-:Y:S05]  /*68b0*/  BSYNC B1 ;  /* 0x0000000000017941 */ /* 0x000fea0003800000 */
.L_x_159:
        /* <DEDUP_REMOVED lines=12> */
.L_x_162:
[----:B------:R-:W-:Y:S05]  /*6980*/  BSYNC B1 ;  /* 0x0000000000017941 */ /* 0x000fea0003800000 */
.L_x_161:
        /* <DEDUP_REMOVED lines=12> */
.L_x_164:
[----:B------:R-:W-:Y:S05]  /*6a50*/  BSYNC B1 ;  /* 0x0000000000017941 */ /* 0x000fea0003800000 */
.L_x_163:
        /* <DEDUP_REMOVED lines=12> */
.L_x_166:
[----:B------:R-:W-:Y:S05]  /*6b20*/  BSYNC B1 ;  /* 0x0000000000017941 */ /* 0x000fea0003800000 */
.L_x_165:
[----:B------:R-:W-:Y:S05]  /*6b30*/  @P2 BRA `(.L_x_167) ;  /* 0x0000001000302947 */ /* 0x000fea0003800000 */
[----:B-----5:R-:W-:-:S04]  /*6b40*/  LOP3.LUT R12, R12, 0xff, RZ, 0xc0, !PT ;  /* 0x000000ff0c0c7812 */ /* 0x020fc800078ec0ff */
[----:B------:R-:W-:-:S05]  /*6b50*/  F2FP.F16.E5M2.UNPACK_B R12, R12 ;  /* 0x0000000cff0c723e */ /* 0x000fca00020004ff */
[----:B------:R-:W-:-:S05]  /*6b60*/  HADD2.F32 R12, -RZ, R12.H0_H0 ;  /* 0x2000000cff0c7230 */ /* 0x000fca0000004100 */
[----:B0--34-:R-:W-:-:S04]  /*6b70*/  FMUL R7, R12, R9 ;  /* 0x000000090c077220 */ /* 0x019fc80000400000 */
[----:B------:R-:W-:-:S05]  /*6b80*/  FFMA R7, R20, R8, R7 ;  /* 0x0000000814077223 */ /* 0x000fca0000000007 */
[----:B------:R-:W-:-:S05]  /*6b90*/  F2FP.SATFINITE.E5M2.F32.PACK_AB_MERGE_C R7, RZ, R7, RZ ;  /* 0x00000007ff07723e */ /* 0x000fca00048060ff */
[----:B------:R0:W-:Y:S01]  /*6ba0*/  STG.E.U8 desc[UR20][R10.64+0x39], R7 ;  /* 0x000039070a007986 */ /* 0x0001e2000c101114 */
[----:B------:R-:W-:Y:S05]  /*6bb0*/  BRA `(.L_x_167) ;  /* 0x0000001000107947 */ /* 0x000fea0003800000 */
.L_x_38:
[C---:B------:R-:W-:Y:S01]  /*6bc0*/  ISETP.GE.AND P1, PT, R32.reuse, 0x1, PT ;  /* 0x000000012000780c */ /* 0x040fe20003f26270 */
[-C--:B--2---:R-:W-:Y:S01]  /*6bd0*/  FMUL R145, R145, R8.reuse ;  /* 0x0000000891917220 */ /* 0x084fe20000400000 */
[----:B------:R-:W-:Y:S01]  /*6be0*/  ISETP.GE.AND P2, PT, R32, 0x9, PT ;  /* 0x000000092000780c */ /* 0x000fe20003f46270 */
[-C--:B------:R-:W-:Y:S01]  /*6bf0*/  FMUL R144, R144, R8.reuse ;  /* 0x0000000890907220 */ /* 0x080fe20000400000 */
[----:B------:R-:W-:Y:S01]  /*6c00*/  ISETP.LT.OR P3, PT, R31, 0x1, !P1 ;  /* 0x000000011f00780c */ /* 0x000fe20004f61670 */
[-C--:B------:R-:W-:Y:S01]  /*6c10*/  FMUL R143, R143, R8.reuse ;  /* 0x000000088f8f7220 */ /* 0x080fe20000400000 */
[C---:B------:R-:W-:Y:S01]  /*6c20*/  ISETP.LT.OR P6, PT, R31.reuse, 0x2, !P1 ;  /* 0x000000021f00780c */ /* 0x040fe20004fc1670 */
[-C--:B------:R-:W-:Y:S01]  /*6c30*/  FMUL R142, R142, R8.reuse ;  /* 0x000000088e8e7220 */ /* 0x080fe20000400000 */
[----:B------:R-:W-:Y:S01]  /*6c40*/  ISETP.LT.OR P5, PT, R31, 0x1, !P2 ;  /* 0x000000011f00780c */ /* 0x000fe200057a1670 */
[-C--:B------:R-:W-:Y:S01]  /*6c50*/  FMUL R141, R141, R8.reuse ;  /* 0x000000088d8d7220 */ /* 0x080fe20000400000 */
[----:B------:R-:W-:Y:S01]  /*6c60*/  F2FP.SATFINITE.E5M2.F32.PACK_AB_MERGE_C R145, RZ, R145, RZ ;  /* 0x00000091ff91723e */ /* 0x000fe200048060ff */
[----:B------:R-:W-:Y:S01]  /*6c70*/  FMUL R140, R140, R8 ;  /* 0x000000088c8c7220 */ /* 0x000fe20000400000 */
[----:B------:R-:W-:Y:S01]  /*6c80*/  F2FP.SATFINITE.E5M2.F32.PACK_AB_MERGE_C R7, RZ, R144, RZ ;  /* 0x00000090ff07723e */ /* 0x000fe200048060ff */
[-C--:B------:R-:W-:Y:S01]  /*6c90*/  FMUL R139, R139, R8.reuse ;  /* 0x000000088b8b7220 */ /* 0x080fe20000400000 */
[----:B------:R-:W-:Y:S01]  /*6ca0*/  F2FP.SATFINITE.E5M2.F32.PACK_AB_MERGE_C R143, RZ, R143, RZ ;  /* 0x0000008fff8f723e */ /* 0x000fe200048060ff */
[----:B------:R-:W-:Y:S01]  /*6cb0*/  FMUL R138, R138, R8 ;  /* 0x000000088a8a7220 */ /* 0x000fe20000400000 */
[----:B------:R-:W-:Y:S01]  /*6cc0*/  F2FP.SATFINITE.E5M2.F32.PACK_AB_MERGE_C R25, RZ, R142, RZ ;  /* 0x0000008eff19723e */ /* 0x000fe200048060ff */
[----:B------:R-:W-:Y:S01]  /*6cd0*/  @!P3 STG.E.U8 desc[UR20][R16.64], R145 ;  /* 0x000000911000b986 */ /* 0x000fe2000c101114 */
[----:B------:R-:W-:Y:S01]  /*6ce0*/  ISETP.LT.OR P3, PT, R31, 0x2, !P2 ;  /* 0x000000021f00780c */ /* 0x000fe20005761670 */
[-C--:B------:R-:W-:Y:S01]  /*6cf0*/  FMUL R137, R137, R8.reuse ;  /* 0x0000000889897220 */ /* 0x080fe20000400000 */
[----:B------:R-:W-:Y:S01]  /*6d00*/  F2FP.SATFINITE.E5M2.F32.PACK_AB_MERGE_C R141, RZ, R141, RZ ;  /* 0x0000008dff8d723e */ /* 0x000fe200048060ff */
[----:B------:R0:W-:Y:S01]  /*6d10*/  @!P6 STG.E.U8 desc[UR20][R16.64+0x1], R7 ;  /* 0x000001071000e986 */ /* 0x0001e2000c101114 */
[C---:B------:R-:W-:Y:S01]  /*6d20*/  ISETP.LT.OR P6, PT, R31.reuse, 0x9, !P1 ;  /* 0x000000091f00780c */ /* 0x040fe20004fc1670 */
[-C--:B------:R-:W-:Y:S01]  /*6d30*/  FMUL R136, R136, R8.reuse ;  /* 0x0000000888887220 */ /* 0x080fe20000400000 */
[----:B------:R-:W-:Y:S01]  /*6d40*/  F2FP.SATFINITE.E5M2.F32.PACK_AB_MERGE_C R139, RZ, R139, RZ ;  /* 0x0000008bff8b723e */ /* 0x000fe200048060ff */
[----:B------:R-:W-:Y:S01]  /*6d50*/  @!P5 STG.E.U8 desc[UR20][R14.64], R143 ;  /* 0x0000008f0e00d986 */ /* 0x000fe2000c101114 */
[----:B------:R-:W-:Y:S01]  /*6d60*/  ISETP.LT.OR P5, PT, R31, 0xa, !P1 ;  /* 0x0000000a1f00780c */ /* 0x000fe20004fa1670 */
[----:B------:R-:W-:Y:S01]  /*6d70*/  FMUL R135, R135, R8 ;  /* 0x0000000887877220 */ /* 0x000fe20000400000 */
[----:B------:R-:W-:Y:S01]  /*6d80*/  F2FP.SATFINITE.E5M2.F32.PACK_AB_MERGE_C R27, RZ, R138, RZ ;  /* 0x0000008aff1b723e */ /* 0x000fe200048060ff */
[-C--:B------:R-:W-:Y:S01]  /*6d90*/  FMUL R134, R134, R8.reuse ;  /* 0x0000000886867220 */ /* 0x080fe20000400000 */
[----:B------:R-:W-:Y:S01]  /*6da0*/  F2FP.SATFINITE.E5M2.F32.PACK_AB_MERGE_C R137, RZ, R137, RZ ;  /* 0x00000089ff89723e */ /* 0x000fe200048060ff */
[----:B------:R1:W-:Y:S01]  /*6db0*/  @!P3 STG.E.U8 desc[UR20][R14.64+0x1], R25 ;  /* 0x000001190e00b986 */ /* 0x0003e2000c101114 */
[----:B------:R-:W-:Y:S01]  /*6dc0*/  ISETP.LT.OR P3, PT, R31, 0x9, !P2 ;  /* 0x000000091f00780c */ /* 0x000fe20005761670 */
[----:B------:R-:W-:Y:S01]  /*6dd0*/  FMUL R133, R133, R8 ;  /* 0x0000000885857220 */ /* 0x000fe20000400000 */
[----:B0-----:R-:W-:Y:S01]  /*6de0*/  F2FP.SATFINITE.E5M2.F32.PACK_AB_MERGE_C R7, RZ, R140, RZ ;  /* 0x0000008cff07723e */ /* 0x001fe200048060ff */
[----:B------:R-:W-:Y:S01]  /*6df0*/  @!P6 STG.E.U8 desc[UR20][R16.64+0x8], R141 ;  /* 0x0000088d1000e986 */ /* 0x000fe2000c101114 */
[C---:B------:R-:W-:Y:S01]  /*6e00*/  ISETP.LT.OR P6, PT, R31.reuse, 0xa, !P2 ;  /* 0x0000000a1f00780c */ /* 0x040fe200057c1670 */
[-C--:B------:R-:W-:Y:S01]  /*6e10*/  FMUL R132, R132, R8.reuse ;  /* 0x0000000884847220 */ /* 0x080fe20000400000 */
[----:B------:R-:W-:Y:S01]  /*6e20*/  F2FP.SATFINITE.E5M2.F32.PACK_AB_MERGE_C R135, RZ, R135, RZ ;  /* 0x00000087ff87723e */ /* 0x000fe200048060ff */
[----:B------:R0:W-:Y:S01]  /*6e30*/  @!P5 STG.E.U8 desc[UR20][R16.64+0x9], R7 ;  /* 0x000009071000d986 */ /* 0x0001e2000c101114 */
[----:B------:R-:W-:Y:S01]  /*6e40*/  ISETP.LT.OR P5, PT, R31, 0x11, !P1 ;  /* 0x000000111f00780c */ /* 0x000fe20004fa1670 */
[-C--:B------:R-:W-:Y:S01]  /*6e50*/  FMUL R131, R131, R8.reuse ;  /* 0x0000000883837220 */ /* 0x080fe20000400000 */
[----:B------:R-:W-:Y:S01]  /*6e60*/  F2FP.SATFINITE.E5M2.F32.PACK_AB_MERGE_C R133, RZ, R133, RZ ;  /* 0x00000085ff85723e */ /* 0x000fe200048060ff */
[----:B------:R-:W-:Y:S01]  /*6e70*/  FMUL R130, R130, R8 ;  /* 0x0000000882827220 */ /* 0x000fe20000400000 */
[----:B-1----:R-:W-:Y:S01]  /*6e80*/  F2FP.SATFINITE.E5M2.F32.PACK_AB_MERGE_C R25, RZ, R134, RZ ;  /* 0x00000086ff19723e */ /* 0x002fe200048060ff */
[----:B------:R-:W-:Y:S01]  /*6e90*/  @!P3 STG.E.U8 desc[UR20][R14.64+0x8], R139 ;  /* 0x0000088b0e00b986 */ /* 0x000fe2000c101114 */
[----:B------:R-:W-:Y:S01]  /*6ea0*/  ISETP.LT.OR P3, PT, R31, 0x12, !P1 ;  /* 0x000000121f00780c */ /* 0x000fe20004f61670 */
[-C--:B------:R-:W-:Y:S01]  /*6eb0*/  FMUL R129, R129, R8.reuse ;  /* 0x0000000881817220 */ /* 0x080fe20000400000 */
[----:B------:R-:W-:Y:S01]  /*6ec0*/  F2FP.SATFINITE.E5M2.F32.PACK_AB_MERGE_C R131, RZ, R131, RZ ;  /* 0x00000083ff83723e */ /* 0x000fe200048060ff */
[----:B------:R1:W-:Y:S01]  /*6ed0*/  @!P6 STG.E.U8 desc[UR20][R14.64+0x9], R27 ;  /* 0x0000091b0e00e986 */ /* 0x0003e2000c101114 */
[C---:B------:R-:W-:Y:S01]  /*6ee0*/  ISETP.LT.OR P6, PT, R31.reuse, 0x11, !P2 ;  /* 0x000000111f00780c */ /* 0x040fe200057c1670 */
[----:B------:R-:W-:Y:S01]  /*6ef0*/  FMUL R128, R128, R8 ;  /* 0x0000000880807220 */ /* 0x000fe20000400000 */
[----:B0-----:R-:W-:Y:S01]  /*6f00*/  F2FP.SATFINITE.E5M2.F32.PACK_AB_MERGE_C R7, RZ, R136, RZ ;  /* 0x00000088ff07723e */ /* 0x001fe200048060ff */
[----:B------:R-:W-:Y:S01]  /*6f10*/  @!P5 STG.E.U8 desc[UR20][R16.64+0x10], R137 ;  /* 0x000010891000d986 */ /* 0x000fe2000c101114 */
[----:B------:R-:W-:Y:S01]  /*6f20*/  ISETP.LT.OR P5, PT, R31, 0x12, !P2 ;  /* 0x000000121f00780c */ /* 0x000fe200057a1670 */
[-C--:B------:R-:W-:Y:S01]  /*6f30*/  FMUL R127, R127, R8.reuse ;  /* 0x000000087f7f7220 */ /* 0x080fe20000400000 */
[----:B------:R-:W-:Y:S01]  /*6f40*/  F2FP.SATFINITE.E5M2.F32.PACK_AB_MERGE_C R129, RZ, R129, RZ ;  /* 0x00000081ff81723e */ /* 0x000fe200048060ff */
[-C--:B------:R-:W-:Y:S01]  /*6f50*/  FMUL R126, R126, R8.reuse ;  /* 0x000000087e7e7220 */ /* 0x080fe20000400000 */
[-C--:B------:R-:W-:Y:S01]  /*6f60*/  FMUL R125, R125, R8.reuse ;  /* 0x000000087d7d7220 */ /* 0x080fe20000400000 */
[----:B------:R0:W-:Y:S01]  /*6f70*/  @!P3 STG.E.U8 desc[UR20][R16.64+0x11], R7 ;  /* 0x000011071000b986 */ /* 0x0001e2000c101114 */
[C---:B------:R-:W-:Y:S01]  /*6f80*/  ISETP.LT.OR P3, PT, R31.reuse, 0x19, !P1 ;  /* 0x000000191f00780c */ /* 0x040fe20004f61670 */
[----:B------:R-:W-:Y:S01]  /*6f90*/  FMUL R124, R124, R8 ;  /* 0x000000087c7c7220 */ /* 0x000fe20000400000 */
[----:B-1----:R-:W-:Y:S01]  /*6fa0*/  F2FP.SATFINITE.E5M2.F32.PACK_AB_MERGE_C R27, RZ, R132, RZ ;  /* 0x00000084ff1b723e */ /* 0x002fe200048060ff */
[----:B------:R-:W-:Y:S01]  /*6fb0*/  @!P6 STG.E.U8 desc[UR20][R14.64+0x10], R135 ;  /* 0x000010870e00e986 */ /* 0x000fe2000c101114 */
[----:B------:R-:W-:Y:S01]  /*6fc0*/  ISETP.LT.OR P6, PT, R31, 0x1a, !P1 ;  /* 0x0000001a1f00780c */ /* 0x000fe20004fc1670 */
[-C--:B------:R-:W-:Y:S01]  /*6fd0*/  FMUL R123, R123, R8.reuse ;  /* 0x000000087b7b7220 */ /* 0x080fe20000400000 */
[----:B------:R-:W-:Y:S01]  /*6fe0*/  F2FP.SATFINITE.E5M2.F32.PACK_AB_MERGE_C R127, RZ, R127, RZ ;  /* 0x0000007fff7f723e */ /* 0x000fe200048060ff */
[----:B------:R1:W-:Y:S01]  /*6ff0*/  @!P5 STG.E.U8 desc[UR20][R14.64+0x11], R25 ;  /* 0x000011190e00d986 */ /* 0x0003e2000c101114 */
[----:B------:R-:W-:Y:S01]  /*7000*/  ISETP.LT.OR P5, PT, R31, 0x19, !P2 ;  /* 0x000000191f00780c */ /* 0x000fe200057a1670 */
[-C--:B------:R-:W-:Y:S01]  /*7010*/  FMUL R122, R122, R8.reuse ;  /* 0x000000087a7a7220 */ /* 0x080fe20000400000 */
[----:B------:R-:W-:Y:S01]  /*7020*/  F2FP.SATFINITE.E5M2.F32.PACK_AB_MERGE_C R125, RZ, R125, RZ ;  /* 0x0000007dff7d723e */ /* 0x000fe200048060ff */
        /* <DEDUP_REMOVED lines=8> */
[----:B------:R-:W-:Y:S01]  /*70b0*/  FMUL R119, R119, R8 ;  /* 0x0000000877777220 */ /* 0x000fe20000400000 */
[----:B-1----:R-:W-:Y:S01]  /*70c0*/  F2FP.SATFINITE.E5M2.F32.PACK_AB_MERGE_C R25, RZ, R128, RZ ;  /* 0x00000080ff19723e */ /* 0x002fe200048060ff */
[----:B------:R-:W-:Y:S01]  /*70d0*/  @!P5 STG.E.U8 desc[UR20][R14.64+0x18], R131 ;  /* 0x000018830e00d986 */ /* 0x000fe2000c101114 */
[----:B------:R-:W-:Y:S01]  /*70e0*/  ISETP.LT.OR P5, PT, R31, 0x22, !P1 ;  /* 0x000000221f00780c */ /* 0x000fe20004fa1670 */
[-C--:B------:R-:W-:Y:S01]  /*70f0*/  FMUL R118, R118, R8.reuse ;  /* 0x0000000876767220 */ /* 0x080fe20000400000 */
[----:B------:R-:W-:Y:S01]  /*7100*/  F2FP.SATFINITE.E5M2.F32.PACK_AB_MERGE_C R121, RZ, R121, RZ ;  /* 0x00000079ff79723e */ /* 0x000fe200048060ff */
[-C--:B------:R-:W-:Y:S01]  /*7110*/  FMUL R117, R117, R8.reuse ;  /* 0x0000000875757220 */ /* 0x080fe20000400000 */
[----:B------:R-:W-:Y:S01]  /*7120*/  F2FP.SATFINITE.E5M2.F32.PACK_AB_MERGE_C R119, RZ, R119, RZ ;  /* 0x00000077ff77723e */ /* 0x000fe200048060ff */
[----:B------:R1:W-:Y:S01]  /*7130*/  @!P3 STG.E.U8 desc[UR20][R14.64+0x19], R7 ;  /* 0x000019070e00b986 */ /* 0x0003e2000c101114 */
[C---:B------:R-:W-:Y:S01]  /*7140*/  ISETP.LT.OR P3, PT, R31.reuse, 0x21, !P2 ;  /* 0x000000211f00780c */ /* 0x040fe20005761670 */
        /* <DEDUP_REMOVED lines=9> */
[----:B------:R-:W-:Y:S01]  /*71e0*/  FMUL R113, R113, R8 ;  /* 0x0000000871717220 */ /* 0x000fe20000400000 */
[----:B-1----:R-:W-:Y:S01]  /*71f0*/  F2FP.SATFINITE.E5M2.F32.PACK_AB_MERGE_C R7, RZ, R124, RZ ;  /* 0x0000007cff07723e */ /* 0x002fe200048060ff */
[-C--:B------:R-:W-:Y:S01]  /*7200*/  FMUL R112, R112, R8.reuse ;  /* 0x0000000870707220 */ /* 0x080fe20000400000 */
        /* <DEDUP_REMOVED lines=29> */
[----:B------:R-:W-:Y:S01]  /*73e0*/  ISETP.LT.OR P3, PT, R31, 0x32, !P2 ;  /* 0x000000321f00780c */ /* 0x000fe20005761670 */
[-C--:B------:R-:W-:Y:S01]  /*73f0*/  FMUL R103, R103, R8.reuse ;  /* 0x0000000867677220 */ /* 0x080fe20000400000 */
[----:B------:R-:W-:Y:S01]  /*7400*/  F2FP.SATFINITE.E5M2.F32.PACK_AB_MERGE_C R105, RZ, R105, RZ ;  /* 0x00000069ff69723e */ /* 0x000fe200048060ff */
[----:B------:R0:W-:Y:S01]  /*7410*/  @!P6 STG.E.U8 desc[UR20][R16.64+0x31], R27 ;  /* 0x0000311b1000e986 */ /* 0x0001e2000c101114 */
[C---:B------:R-:W-:Y:S01]  /*7420*/  ISETP.LT.OR P6, PT, R31.reuse, 0x39, !P1 ;  /* 0x000000391f00780c */ /* 0x040fe20004fc1670 */
[-C--:B------:R-:W-:Y:S01]  /*7430*/  FMUL R102, R102, R8.reuse ;  /* 0x0000000866667220 */ /* 0x080fe20000400000 */
[C---:B------:R-:W-:Y:S01]  /*7440*/  ISETP.LT.OR P1, PT, R31.reuse, 0x3a, !P1 ;  /* 0x0000003a1f00780c */ /* 0x040fe20004f21670 */
[----:B------:R-:W-:Y:S01]  /*7450*/  @!P5 STG.E.U8 desc[UR20][R14.64+0x30], R119 ;  /* 0x000030770e00d986 */ /* 0x000fe2000c101114 */
[C---:B------:R-:W-:Y:S01]  /*7460*/  ISETP.LT.OR P5, PT, R31.reuse, 0x39, !P2 ;  /* 0x000000391f00780c */ /* 0x040fe200057a1670 */
[-C--:B------:R-:W-:Y:S01]  /*7470*/  FMUL R100, R100, R8.reuse ;  /* 0x0000000864647220 */ /* 0x080fe20000400000 */
[----:B------:R-:W-:Y:S01]  /*7480*/  ISETP.LT.OR P2, PT, R31, 0x3a, !P2 ;  /* 0x0000003a1f00780c */ /* 0x000fe20005741670 */
[----:B------:R-:W-:Y:S01]  /*7490*/  FMUL R101, R101, R8 ;  /* 0x0000000865657220 */ /* 0x000fe20000400000 */
[----:B-1----:R-:W-:Y:S01]  /*74a0*/  F2FP.SATFINITE.E5M2.F32.PACK_AB_MERGE_C R25, RZ, R116, RZ ;  /* 0x00000074ff19723e */ /* 0x002fe200048060ff */
[----:B------:R1:W-:Y:S01]  /*74b0*/  @!P3 STG.E.U8 desc[UR20][R14.64+0x31], R7 ;  /* 0x000031070e00b986 */ /* 0x0003e2000c101114 */
[C---:B------:R-:W-:Y:S01]  /*74c0*/  ISETP.GE.AND P3, PT, R32.reuse, 0x89, PT ;  /* 0x000000892000780c */ /* 0x040fe20003f66270 */
[----:B------:R-:W-:Y:S01]  /*74d0*/  FMUL R99, R99, R8 ;  /* 0x0000000863637220 */ /* 0x000fe20000400000 */
[----:B0-----:R-:W-:Y:S01]  /*74e0*/  F2FP.SATFINITE.E5M2.F32.PACK_AB_MERGE_C R27, RZ, R114, RZ ;  /* 0x00000072ff1b723e */ /* 0x001fe200048060ff */
[----:B------:R-:W-:Y:S01]  /*74f0*/  @!P6 STG.E.U8 desc[UR20][R16.64+0x38], R117 ;  /* 0x000038751000e986 */ /* 0x000fe2000c101114 */
[----:B------:R-:W-:Y:S01]  /*7500*/  ISETP.GE.AND P6, PT, R32, 0x81, PT ;  /* 0x000000812000780c */ /* 0x000fe20003fc6270 */
[-C--:B------:R-:W-:Y:S01]  /*7510*/  FMUL R98, R98, R8.reuse ;  /* 0x0000000862627220 */ /* 0x080fe20000400000 */
[----:B------:R-:W-:Y:S01]  /*7520*/  F2FP.SATFINITE.E5M2.F32.PACK_AB_MERGE_C R103, RZ, R103, RZ ;  /* 0x00000067ff67723e */ /* 0x000fe200048060ff */
[----:B------:R0:W-:Y:S01]  /*7530*/  @!P1 STG.E.U8 desc[UR20][R16.64+0x39], R25 ;  /* 0x0000391910009986 */ /* 0x0001e2000c101114 */
[----:B------:R-:W-:Y:S01]  /*7540*/  ISETP.LT.OR P1, PT, R31, 0x1, !P6 ;  /* 0x000000011f00780c */ /* 0x000fe20007721670 */
[-C--:B------:R-:W-:Y:S01]  /*7550*/  FMUL R97, R97, R8.reuse ;  /* 0x0000000861617220 */ /* 0x080fe20000400000 */
[----:B------:R-:W-:Y:S01]  /*7560*/  F2FP.SATFINITE.E5M2.F32.PACK_AB_MERGE_C R101, RZ, R101, RZ ;  /* 0x00000065ff65723e */ /* 0x000fe200048060ff */
[----:B------:R-:W-:Y:S01]  /*7570*/  @!P2 STG.E.U8 desc[UR20][R14.64+0x39], R27 ;  /* 0x0000391b0e00a986 */ /* 0x000fe2000c101114 */
[C---:B------:R-:W-:Y:S01]  /*7580*/  ISETP.LT.OR P2, PT, R31.reuse, 0x2, !P6 ;  /* 0x000000021f00780c */ /* 0x040fe20007741670 */
[----:B------:R-:W-:Y:S01]  /*7590*/  FMUL R96, R96, R8 ;  /* 0x0000000860607220 */ /* 0x000fe20000400000 */
[----:B-1----:R-:W-:Y:S01]  /*75a0*/  F2FP.SATFINITE.E5M2.F32.PACK_AB_MERGE_C R7, RZ, R112, RZ ;  /* 0x00000070ff07723e */ /* 0x002fe200048060ff */
        /* <DEDUP_REMOVED lines=45> */
[----:B------:R-:W-:Y:S01]  /*7880*/  FMUL R20, R20, R8 ;  /* 0x0000000814147220 */ /* 0x000fe20000400000 */
[----:B------:R-:W-:-:S03]  /*7890*/  F2FP.SATFINITE.E5M2.F32.PACK_AB_MERGE_C R19, RZ, R19, RZ ;  /* 0x00000013ff13723e */ /* 0x000fc600048060ff */
[----:B------:R-:W-:Y:S02]  /*78a0*/  F2FP.SATFINITE.E5M2.F32.PACK_AB_MERGE_C R21, RZ, R21, RZ ;  /* 0x00000015ff15723e */ /* 0x000fe400048060ff */
[----:B-1----:R-:W-:Y:S01]  /*78b0*/  F2FP.SATFINITE.E5M2.F32.PACK_AB_MERGE_C R7, RZ, R100, RZ ;  /* 0x00000064ff07723e */ /* 0x002fe200048060ff */
[----:B------:R0:W-:Y:S01]  /*78c0*/  @!P2 STG.E.U8 desc[UR20][R12.64+0x11], R15 ;  /* 0x0000110f0c00a986 */ /* 0x0001e2000c101114 */
[----:B------:R-:W-:-:S03]  /*78d0*/  ISETP.LT.OR P2, PT, R31, 0x1a, !P6 ;  /* 0x0000001a1f00780c */ /* 0x000fc60007741670 */
[----:B------:R-:W-:Y:S01]  /*78e0*/  @!P1 STG.E.U8 desc[UR20][R10.64+0x10], R103 ;  /* 0x000010670a009986 */ /* 0x000fe2000c101114 */
[----:B------:R-:W-:-:S03]  /*78f0*/  ISETP.LT.OR P1, PT, R31, 0x19, !P6 ;  /* 0x000000191f00780c */ /* 0x000fc60007721670 */
[----:B------:R1:W-:Y:S01]  /*7900*/  @!P5 STG.E.U8 desc[UR20][R10.64+0x11], R17 ;  /* 0x000011110a00d986 */ /* 0x0003e2000c101114 */
[----:B------:R-:W-:Y:S02]  /*7910*/  ISETP.LT.OR P5, PT, R31, 0x19, !P3 ;  /* 0x000000191f00780c */ /* 0x000fe40005fa1670 */
[----:B0-----:R-:W-:-:S03]  /*7920*/  F2FP.SATFINITE.E5M2.F32.PACK_AB_MERGE_C R15, RZ, R98, RZ ;  /* 0x00000062ff0f723e */ /* 0x001fc600048060ff */
[----:B------:R0:W-:Y:S01]  /*7930*/  @!P2 STG.E.U8 desc[UR20][R12.64+0x19], R7 ;  /* 0x000019070c00a986 */ /* 0x0001e2000c101114 */
[----:B------:R-:W-:-:S03]  /*7940*/  ISETP.LT.OR P2, PT, R31, 0x1a, !P3 ;  /* 0x0000001a1f00780c */ /* 0x000fc60005f41670 */
[----:B------:R-:W-:Y:S01]  /*7950*/  @!P1 STG.E.U8 desc[UR20][R12.64+0x18], R101 ;  /* 0x000018650c009986 */ /* 0x000fe2000c101114 */
[C---:B------:R-:W-:Y:S02]  /*7960*/  ISETP.LT.OR P1, PT, R31.reuse, 0x21, !P6 ;  /* 0x000000211f00780c */ /* 0x040fe40007721670 */
[----:B-1----:R-:W-:Y:S01]  /*7970*/  F2FP.SATFINITE.E5M2.F32.PACK_AB_MERGE_C R17, RZ, R96, RZ ;  /* 0x00000060ff11723e */ /* 0x002fe200048060ff */
[----:B------:R-:W-:Y:S01]  /*7980*/  @!P5 STG.E.U8 desc[UR20][R10.64+0x18], R99 ;  /* 0x000018630a00d986 */ /* 0x000fe2000c101114 */
[----:B------:R-:W-:Y:S02]  /*7990*/  ISETP.LT.OR P5, PT, R31, 0x22, !P6 ;  /* 0x000000221f00780c */ /* 0x000fe400077a1670 */
[----:B0-----:R-:W-:-:S03]  /*79a0*/  F2FP.SATFINITE.E5M2.F32.PACK_AB_MERGE_C R7, RZ, R94, RZ ;  /* 0x0000005eff07723e */ /* 0x001fc600048060ff */
        /* <DEDUP_REMOVED lines=21> */
[----:B0-----:R-:W-:-:S07]  /*7b00*/  F2FP.SATFINITE.E5M2.F32.PACK_AB_MERGE_C R15, RZ, R18, RZ ;  /* 0x00000012ff0f723e */ /* 0x001fce00048060ff */
[----:B------:R-:W-:Y:S01]  /*7b10*/  @!P1 STG.E.U8 desc[UR20][R12.64+0x30], R89 ;  /* 0x000030590c009986 */ /* 0x000fe2000c101114 */
[C---:B------:R-:W-:Y:S02]  /*7b20*/  ISETP.LT.OR P1, PT, R31.reuse, 0x39, !P6 ;  /* 0x000000391f00780c */ /* 0x040fe40007721670 */
[C---:B------:R-:W-:Y:S01]  /*7b30*/  ISETP.LT.OR P6, PT, R31.reuse, 0x3a, !P6 ;  /* 0x0000003a1f00780c */ /* 0x040fe200077c1670 */
[----:B------:R0:W-:Y:S01]  /*7b40*/  @!P5 STG.E.U8 desc[UR20][R12.64+0x31], R7 ;  /* 0x000031070c00d986 */ /* 0x0001e2000c101114 */
[C---:B------:R-:W-:Y:S02]  /*7b50*/  ISETP.LT.OR P5, PT, R31.reuse, 0x32, !P3 ;  /* 0x000000321f00780c */ /* 0x040fe40005fa1670 */
[----:B-1----:R-:W-:Y:S01]  /*7b60*/  F2FP.SATFINITE.E5M2.F32.PACK_AB_MERGE_C R17, RZ, R20, RZ ;  /* 0x00000014ff11723e */ /* 0x002fe200048060ff */
[----:B------:R1:W-:Y:S01]  /*7b70*/  @!P2 STG.E.U8 desc[UR20][R10.64+0x30], R23 ;  /* 0x000030170a00a986 */ /* 0x0003e2000c101114 */
[C---:B------:R-:W-:Y:S02]  /*7b80*/  ISETP.LT.OR P2, PT, R31.reuse, 0x39, !P3 ;  /* 0x000000391f00780c */ /* 0x040fe40005f41670 */
[----:B------:R-:W-:-:S02]  /*7b90*/  ISETP.LT.OR P3, PT, R31, 0x3a, !P3 ;  /* 0x0000003a1f00780c */ /* 0x000fc40005f61670 */
[----:B0-----:R-:W-:-:S05]  /*7ba0*/  F2FP.SATFINITE.E5M2.F32.PACK_AB_MERGE_C R7, RZ, R22, RZ ;  /* 0x00000016ff07723e */ /* 0x001fca00048060ff */
[----:B------:R1:W-:Y:S04]  /*7bb0*/  @!P5 STG.E.U8 desc[UR20][R10.64+0x31], R7 ;  /* 0x000031070a00d986 */ /* 0x0003e8000c101114 */
[----:B------:R1:W-:Y:S04]  /*7bc0*/  @!P1 STG.E.U8 desc[UR20][R12.64+0x38], R19 ;  /* 0x000038130c009986 */ /* 0x0003e8000c101114 */
[----:B------:R1:W-:Y:S04]  /*7bd0*/  @!P6 STG.E.U8 desc[UR20][R12.64+0x39], R15 ;  /* 0x0000390f0c00e986 */ /* 0x0003e8000c101114 */
[----:B------:R1:W-:Y:S04]  /*7be0*/  @!P2 STG.E.U8 desc[UR20][R10.64+0x38], R21 ;  /* 0x000038150a00a986 */ /* 0x0003e8000c101114 */
[----:B------:R1:W-:Y:S02]  /*7bf0*/  @!P3 STG.E.U8 desc[UR20][R10.64+0x39], R17 ;  /* 0x000039110a00b986 */ /* 0x0003e4000c101114 */
.L_x_167:
[----:B------:R-:W-:Y:S05]  /*7c00*/  BSYNC B0 ;  /* 0x0000000000007941 */ /* 0x000fea0003800000 */
.L_x_37:
[----:B------:R-:W-:Y:S01]  /*7c10*/  ULDC UR6, c[0x0][0xc] ;  /* 0x0000030000067ab9 */ /* 0x000fe20000000800 */
[----:B------:R-:W-:Y:S01]  /*7c20*/  ULDC UR7, c[0x0][0x10] ;  /* 0x0000040000077ab9 */ /* 0x000fe20000000800 */
[----:B01-34-:R-:W0:Y:S01]  /*7c30*/  LDC R7, c[0x0][0x14] ;  /* 0x00000500ff077b82 */ /* 0x01be220000000800 */
[----:B------:R-:W-:Y:S01]  /*7c40*/  UIMAD.WIDE.U32 UR6, UR6, UR7, URZ ;  /* 0x00000007060672a5 */ /* 0x000fe2000f8e003f */
[----:B------:R-:W-:Y:S02]  /*7c50*/  IMAD.MOV.U32 R10, RZ, RZ, -0x1 ;  /* 0xffffffffff0a7424 */ /* 0x000fe400078e00ff */
[----:B------:R-:W-:-:S03]  /*7c60*/  IMAD.MOV.U32 R6, RZ, RZ, -0x1 ;  /* 0xffffffffff067424 */ /* 0x000fc600078e00ff */
[----:B0-----:R-:W-:-:S04]  /*7c70*/  IMAD.WIDE.U32 R2, R7, UR6, R2 ;  /* 0x0000000607027c25 */ /* 0x001fc8000f8e0002 */
[----:B------:R-:W-:Y:S01]  /*7c80*/  IMAD R7, R7, UR7, RZ ;  /* 0x0000000707077c24 */ /* 0x000fe2000f8e02ff */
[----:B------:R-:W-:Y:S02]  /*7c90*/  ULDC.64 UR6, c[0x0][0x650] ;  /* 0x0001940000067ab9 */ /* 0x000fe40000000a00 */
[----:B------:R-:W-:Y:S01]  /*7ca0*/  ISETP.GE.U32.AND P1, PT, R2, UR6, PT ;  /* 0x0000000602007c0c */ /* 0x000fe2000bf26070 */
[--C-:B------:R-:W-:Y:S01]  /*7cb0*/  IMAD.IADD R3, R3, 0x1, R7.reuse ;  /* 0x0000000103037824 */ /* 0x100fe200078e0207 */
[----:B------:R-:W-:-:S04]  /*7cc0*/  PRMT R7, RZ, 0x7610, R7 ;  /* 0x00007610ff077816 */ /* 0x000fc80000000007 */
[----:B------:R-:W-:-:S13]  /*7cd0*/  ISETP.GE.U32.AND.EX P1, PT, R3, UR7, PT, P1 ;  /* 0x0000000703007c0c */ /* 0x000fda000bf26110 */
[----:B------:R-:W-:Y:S05]  /*7ce0*/  @P1 BRA `(.L_x_168) ;  /* 0x0000000400601947 */ /* 0x000fea0003800000 */
[----:B------:R-:W0:Y:S01]  /*7cf0*/  S2R R20, SR_CTAID.X ;  /* 0x0000000000147919 */ /* 0x000e220000002500 */
[----:B------:R-:W1:Y:S01]  /*7d00*/  LDC.64 R14, c[0x0][0x628] ;  /* 0x00018a00ff0e7b82 */ /* 0x000e620000000a00 */
[----:B------:R-:W-:Y:S01]  /*7d10*/  ULDC UR6, c[0x0][0x150] ;  /* 0x0000540000067ab9 */ /* 0x000fe20000000800 */
[----:B-----5:R-:W-:Y:S01]  /*7d20*/  IMAD.MOV.U32 R12, RZ, RZ, R2 ;  /* 0x000000ffff0c7224 */ /* 0x020fe200078e0002 */
[----:B------:R-:W3:Y:S01]  /*7d30*/  S2R R22, SR_CTAID.Y ;  /* 0x0000000000167919 */ /* 0x000ee20000002600 */
[----:B------:R-:W-:-:S04]  /*7d40*/  IMAD.MOV.U32 R13, RZ, RZ, R3 ;  /* 0x000000ffff0d7224 */ /* 0x000fc800078e0003 */
[----:B------:R-:W4:Y:S08]  /*7d50*/  LDC R23, c[0x0][0x144] ;  /* 0x00005100ff177b82 */ /* 0x000f300000000800 */
[----:B--2---:R-:W2:Y:S08]  /*7d60*/  LDC R16, c[0x0][0x630] ;  /* 0x00018c00ff107b82 */ /* 0x004eb00000000800 */
[----:B------:R-:W2:Y:S01]  /*7d70*/  LDC.64 R18, c[0x0][0x620] ;  /* 0x00018800ff127b82 */ /* 0x000ea20000000a00 */
[----:B-1----:R-:W-:-:S04]  /*7d80*/  ISETP.NE.U32.AND P1, PT, R14, RZ, PT ;  /* 0x000000ff0e00720c */ /* 0x002fc80003f25070 */
[----:B------:R-:W-:Y:S02]  /*7d90*/  ISETP.NE.AND.EX P1, PT, R15, RZ, PT, P1 ;  /* 0x000000ff0f00720c */ /* 0x000fe40003f25310 */
[----:B0-----:R-:W-:-:S05]  /*7da0*/  I2FP.F32.U32 R6, R20 ;  /* 0x0000001400067245 */ /* 0x001fca0000201000 */
[----:B------:R-:W-:-:S04]  /*7db0*/  FMUL R6, R6, UR6 ;  /* 0x0000000606067c20 */ /* 0x000fc80008400000 */
[----:B------:R0:W1:Y:S02]  /*7dc0*/  F2I.U32.TRUNC.NTZ R21, R6 ;  /* 0x0000000600157305 */ /* 0x000064000020f000 */
[----:B---34-:R-:W-:Y:S05]  /*7dd0*/  @!P1 BRA `(.L_x_169) ;  /* 0x0000000000289947 */ /* 0x018fea0003800000 */
[----:B------:R-:W3:Y:S02]  /*7de0*/  LDC R7, c[0x0][0x634] ;  /* 0x00018d00ff077b82 */ /* 0x000ee40000000800 */
[----:B---3--:R-:W-:-:S05]  /*7df0*/  IADD3 R13, P1, R2, R7, RZ ;  /* 0x00000007020d7210 */ /* 0x008fca0007f3e0ff */
[----:B------:R-:W-:-:S04]  /*7e00*/  IMAD.X R17, RZ, RZ, R3, P1 ;  /* 0x000000ffff117224 */ /* 0x000fc800008e0603 */
[----:B0-----:R-:W-:-:S04]  /*7e10*/  IMAD.WIDE.U32 R6, R17, R14, RZ ;  /* 0x0000000e11067225 */ /* 0x001fc800078e00ff */
[----:B------:R-:W-:-:S04]  /*7e20*/  IMAD.WIDE.U32 R10, P1, R13, R15, R6 ;  /* 0x0000000f0d0a7225 */ /* 0x000fc80007820006 */
[----:B------:R-:W-:-:S04]  /*7e30*/  IMAD.WIDE.U32 R6, R13, R14, RZ ;  /* 0x0000000e0d067225 */ /* 0x000fc800078e00ff */
[----:B------:R-:W-:Y:S01]  /*7e40*/  IMAD.X R13, RZ, RZ, RZ, P1 ;  /* 0x000000ffff0d7224 */ /* 0x000fe200008e06ff */
[----:B------:R-:W-:Y:S01]  /*7e50*/  IADD3 RZ, P1, R7, R10, RZ ;  /* 0x0000000a07ff7210 */ /* 0x000fe20007f3e0ff */
[----:B------:R-:W-:-:S04]  /*7e60*/  IMAD.MOV.U32 R12, RZ, RZ, R11 ;  /* 0x000000ffff0c7224 */ /* 0x000fc800078e000b */
[----:B------:R-:W-:-:S08]  /*7e70*/  IMAD.WIDE.U32.X R12, R17, R15, R12, P1 ;  /* 0x0000000f110c7225 */ /* 0x000fd000008e040c */
.L_x_169:
[----:B------:R-:W3:Y:S01]  /*7e80*/  LDC.64 R28, c[0x0][0x640] ;  /* 0x00019000ff1c7b82 */ /* 0x000ee20000000a00 */
[-C--:B--2---:R-:W-:Y:S01]  /*7e90*/  SHF.R.U64 R17, R12, R16.reuse, R13 ;  /* 0x000000100c117219 */ /* 0x084fe2000000120d */
[----:B-1----:R-:W-:Y:S01]  /*7ea0*/  IMAD.MOV R21, RZ, RZ, -R21 ;  /* 0x000000ffff157224 */ /* 0x002fe200078e0a15 */
[----:B0-----:R-:W-:Y:S01]  /*7eb0*/  SHF.R.U32.HI R6, RZ, R16, R13 ;  /* 0x00000010ff067219 */ /* 0x001fe2000001160d */
[----:B------:R-:W-:Y:S01]  /*7ec0*/  ULDC UR6, c[0x0][0x154] ;  /* 0x0000550000067ab9 */ /* 0x000fe20000000800 */
[----:B------:R-:W-:Y:S01]  /*7ed0*/  IADD3 R11, P1, RZ, -R17, RZ ;  /* 0x80000011ff0b7210 */ /* 0x000fe20007f3e0ff */
[----:B------:R-:W-:Y:S02]  /*7ee0*/  IMAD R23, R23, R21, R20 ;  /* 0x0000001517177224 */ /* 0x000fe400078e0214 */
[----:B------:R-:W0:Y:S01]  /*7ef0*/  LDC R12, c[0x0][0x618] ;  /* 0x00018600ff0c7b82 */ /* 0x000e220000000800 */
[----:B------:R-:W-:Y:S02]  /*7f00*/  IMAD.MOV.U32 R13, RZ, RZ, 0x1 ;  /* 0x00000001ff0d7424 */ /* 0x000fe400078e00ff */
[----:B------:R-:W-:-:S04]  /*7f10*/  IMAD.X R7, RZ, RZ, ~R6, P1 ;  /* 0x000000ffff077224 */ /* 0x000fc800008e0e06 */
[-C--:B------:R-:W-:Y:S01]  /*7f20*/  IMAD R10, R7, R18.reuse, RZ ;  /* 0x00000012070a7224 */ /* 0x080fe200078e02ff */
[----:B------:R-:W1:Y:S01]  /*7f30*/  LDC R24, c[0x0][0x608] ;  /* 0x00018200ff187b82 */ /* 0x000e620000000800 */
[----:B------:R-:W-:-:S04]  /*7f40*/  IMAD.WIDE.U32 R6, R11, R18, R2 ;  /* 0x000000120b067225 */ /* 0x000fc800078e0002 */
[----:B------:R-:W-:Y:S01]  /*7f50*/  IMAD R11, R11, R19, R10 ;  /* 0x000000130b0b7224 */ /* 0x000fe200078e020a */
[----:B------:R-:W-:Y:S02]  /*7f60*/  I2FP.F32.U32 R10, R22 ;  /* 0x00000016000a7245 */ /* 0x000fe40000201000 */
[----:B------:R-:W2:Y:S01]  /*7f70*/  LDC R26, c[0x0][0x658] ;  /* 0x00019600ff1a7b82 */ /* 0x000ea20000000800 */
[----:B------:R-:W-:Y:S01]  /*7f80*/  IMAD.IADD R7, R7, 0x1, R11 ;  /* 0x0000000107077824 */ /* 0x000fe200078e020b */
[----:B---3--:R-:W-:Y:S01]  /*7f90*/  ISETP.NE.U32.AND P1, PT, R28, RZ, PT ;  /* 0x000000ff1c00720c */ /* 0x008fe20003f25070 */
[----:B------:R-:W-:Y:S01]  /*7fa0*/  FMUL R10, R10, UR6 ;  /* 0x000000060a0a7c20 */ /* 0x000fe20008400000 */
[----:B------:R-:W-:Y:S02]  /*7fb0*/  IMAD.MOV.U32 R11, RZ, RZ, -0x1 ;  /* 0xffffffffff0b7424 */ /* 0x000fe400078e00ff */
[----:B------:R-:W-:Y:S01]  /*7fc0*/  ISETP.NE.AND.EX P1, PT, R29, RZ, PT, P1 ;  /* 0x000000ff1d00720c */ /* 0x000fe20003f25310 */
[----:B------:R3:W4:Y:S01]  /*7fd0*/  F2I.U32.TRUNC.NTZ R19, R10 ;  /* 0x0000000a00137305 */ /* 0x000722000020f000 */
[----:B------:R-:W3:Y:S01]  /*7fe0*/  LDC R21, c[0x0][0x148] ;  /* 0x00005200ff157b82 */ /* 0x000ee20000000800 */
[----:B0-----:R-:W-:-:S02]  /*7ff0*/  SHF.R.U64 R16, R6, R12, R7 ;  /* 0x0000000c06107219 */ /* 0x001fc40000001207 */
[----:B------:R-:W-:-:S05]  /*8000*/  SHF.R.U32.HI R7, RZ, R12, R7 ;  /* 0x0000000cff077219 */ /* 0x000fca0000011607 */
[----:B------:R-:W0:Y:S01]  /*8010*/  LDC R20, c[0x0][0x600] ;  /* 0x00018000ff147b82 */ /* 0x000e220000000800 */
[-CC-:B-1----:R-:W-:Y:S02]  /*8020*/  SHF.R.U64 R14, R16, R24.reuse, R7.reuse ;  /* 0x00000018100e7219 */ /* 0x182fe40000001207 */
[----:B------:R-:W-:-:S05]  /*8030*/  SHF.R.U32.HI R7, RZ, R24, R7 ;  /* 0x00000018ff077219 */ /* 0x000fca0000011607 */
[----:B------:R-:W1:Y:S01]  /*8040*/  LDC R27, c[0x0][0x648] ;  /* 0x00019200ff1b7b82 */ /* 0x000e620000000800 */
[-CC-:B--2---:R-:W-:Y:S02]  /*8050*/  SHF.R.U64 R18, R14, R26.reuse, R7.reuse ;  /* 0x0000001a0e127219 */ /* 0x184fe40000001207 */
[-C--:B------:R-:W-:Y:S02]  /*8060*/  SHF.L.U32 R11, R11, R26.reuse, RZ ;  /* 0x0000001a0b0b7219 */ /* 0x080fe400000006ff */
[-C--:B------:R-:W-:Y:S01]  /*8070*/  SHF.R.U32.HI R7, RZ, R26.reuse, R7 ;  /* 0x0000001aff077219 */ /* 0x080fe20000011607 */
[----:B------:R-:W-:Y:S01]  /*8080*/  IMAD.MOV.U32 R6, RZ, RZ, R18 ;  /* 0x000000ffff067224 */ /* 0x000fe200078e0012 */
[----:B------:R-:W-:Y:S01]  /*8090*/  SHF.L.U32 R30, R13, R26, RZ ;  /* 0x0000001a0d1e7219 */ /* 0x000fe200000006ff */
[----:B------:R-:W2:Y:S01]  /*80a0*/  LDC R31, c[0x0][0x638] ;  /* 0x00018e00ff1f7b82 */ /* 0x000ea20000000800 */
[----:B------:R-:W-:-:S07]  /*80b0*/  LOP3.LUT R25, RZ, R11, RZ, 0x33, !PT ;  /* 0x0000000bff197212 */ /* 0x000fce00078e33ff */
[----:B------:R-:W0:Y:S01]  /*80c0*/  LDC R32, c[0x0][0x610] ;  /* 0x00018400ff207b82 */ /* 0x000e220000000800 */
[----:B----4-:R-:W-:Y:S05]  /*80d0*/  @!P1 BRA `(.L_x_170) ;  /* 0x0000000000289947 */ /* 0x010fea0003800000 */
[----:B------:R-:W4:Y:S02]  /*80e0*/  LDC R13, c[0x0][0x64c] ;  /* 0x00019300ff0d7b82 */ /* 0x000f240000000800 */
[----:B----4-:R-:W-:-:S05]  /*80f0*/  IADD3 R13, P1, R18, R13, RZ ;  /* 0x0000000d120d7210 */ /* 0x010fca0007f3e0ff */
[----:B------:R-:W-:-:S04]  /*8100*/  IMAD.X R15, RZ, RZ, R7, P1 ;  /* 0x000000ffff0f7224 */ /* 0x000fc800008e0607 */
[----:B------:R-:W-:-:S04]  /*8110*/  IMAD.WIDE.U32 R6, R15, R28, RZ ;  /* 0x0000001c0f067225 */ /* 0x000fc800078e00ff */
[----:B---3--:R-:W-:-:S04]  /*8120*/  IMAD.WIDE.U32 R10, P1, R13, R29, R6 ;  /* 0x0000001d0d0a7225 */ /* 0x008fc80007820006 */
[----:B------:R-:W-:-:S04]  /*8130*/  IMAD.WIDE.U32 R6, R13, R28, RZ ;  /* 0x0000001c0d067225 */ /* 0x000fc800078e00ff */
[----:B------:R-:W-:Y:S01]  /*8140*/  IMAD.X R13, RZ, RZ, RZ, P1 ;  /* 0x000000ffff0d7224 */ /* 0x000fe200008e06ff */
[----:B------:R-:W-:Y:S01]  /*8150*/  IADD3 RZ, P1, R7, R10, RZ ;  /* 0x0000000a07ff7210 */ /* 0x000fe20007f3e0ff */
[----:B------:R-:W-:-:S04]  /*8160*/  IMAD.MOV.U32 R12, RZ, RZ, R11 ;  /* 0x000000ffff0c7224 */ /* 0x000fc800078e000b */
[----:B------:R-:W-:-:S08]  /*8170*/  IMAD.WIDE.U32.X R6, R15, R29, R12, P1 ;  /* 0x0000001d0f067225 */ /* 0x000fd000008e040c */
.L_x_170:
[----:B-1----:R-:W-:Y:S01]  /*8180*/  SHF.R.U64 R6, R6, R27, R7 ;  /* 0x0000001b06067219 */ /* 0x002fe20000001207 */
[----:B0-----:R-:W-:Y:S01]  /*8190*/  VIADD R13, R20, 0xffffffff ;  /* 0xffffffff140d7836 */ /* 0x001fe20000000000 */
[----:B------:R-:W-:Y:S01]  /*81a0*/  LOP3.LUT R11, R14, R25, RZ, 0xc0, !PT ;  /* 0x000000190e0b7212 */ /* 0x000fe200078ec0ff */
[----:B------:R-:W-:Y:S02]  /*81b0*/  IMAD.MOV R19, RZ, RZ, -R19 ;  /* 0x000000ffff137224 */ /* 0x000fe400078e0a13 */
[----:B------:R-:W-:Y:S02]  /*81c0*/  IMAD.MOV R7, RZ, RZ, -R6 ;  /* 0x000000ffff077224 */ /* 0x000fe400078e0a06 */
[----:B------:R-:W-:Y:S01]  /*81d0*/  IMAD R30, R30, R6, R11 ;  /* 0x000000061e1e7224 */ /* 0x000fe200078e020b */
[----:B------:R-:W-:Y:S01]  /*81e0*/  LOP3.LUT R11, R16, R13, RZ, 0xc0, !PT ;  /* 0x0000000d100b7212 */ /* 0x000fe200078ec0ff */
[----:B---3--:R-:W-:Y:S02]  /*81f0*/  @P4 IMAD R23, R21, R19, R22 ;  /* 0x0000001315174224 */ /* 0x008fe400078e0216 */
[----:B--2---:R-:W-:-:S02]  /*8200*/  IMAD R6, R7, R31, R18 ;  /* 0x0000001f07067224 */ /* 0x004fc400078e0212 */
[----:B------:R-:W-:Y:S02]  /*8210*/  IMAD R30, R30, R32, R23 ;  /* 0x000000201e1e7224 */ /* 0x000fe400078e0217 */
[----:B------:R-:W-:Y:S02]  /*8220*/  IMAD R11, R6, R20, R11 ;  /* 0x00000014060b7224 */ /* 0x000fe400078e020b */
[----:B------:R-:W-:Y:S02]  /*8230*/  IMAD.MOV.U32 R7, RZ, RZ, 0x1 ;  /* 0x00000001ff077424 */ /* 0x000fe400078e00ff */
[----:B------:R-:W-:Y:S01]  /*8240*/  IMAD.MOV.U32 R6, RZ, RZ, R17 ;  /* 0x000000ffff067224 */ /* 0x000fe200078e0011 */
[----:B------:R-:W-:Y:S02]  /*8250*/  SEL R10, R11, R30, !P4 ;  /* 0x0000001e0b0a7207 */ /* 0x000fe40006000000 */
[----:B------:R-:W-:-:S07]  /*8260*/  SEL R30, R30, R11, !P4 ;  /* 0x0000000b1e1e7207 */ /* 0x000fce0006000000 */
.L_x_168:
[----:B------:R-:W-:Y:S01]  /*8270*/  LOP3.LUT P1, RZ, R7, 0xff, RZ, 0xc0, !PT ;  /* 0x000000ff07ff7812 */ /* 0x000fe2000782c0ff */
[----:B------:R-:W-:-:S12]  /*8280*/  IMAD.MOV.U32 R7, RZ, RZ, R30 ;  /* 0x000000ffff077224 */ /* 0x000fd800078e001e */
[----:B------:R-:W-:Y:S05]  /*8290*/  @P1 BRA `(.L_x_171) ;  /* 0xffffff8c00b41947 */ /* 0x000fea000383ffff */
[----:B------:R-:W-:Y:S05]  /*82a0*/  EXIT ;  /* 0x000000000000794d */ /* 0x000fea0003800000 */
.L_x_7:
[----:B0-----:R-:W-:Y:S01]  /*82b0*/  ULDC.64 UR4, c[0x0][0x650] ;  /* 0x0001940000047ab9 */ /* 0x001fe20000000a00 */
        /* <DEDUP_REMOVED lines=25> */
.L_x_173:
[----:B------:R-:W0:Y:S01]  /*8450*/  LDC.64 R28, c[0x0][0x640] ;  /* 0x00019000ff1c7b82 */ /* 0x000e220000000a00 */
[-CC-:B------:R-:W-:Y:S01]  /*8460*/  SHF.R.U64 R21, R16, R10.reuse, R17.reuse ;  /* 0x0000000a10157219 */ /* 0x180fe20000001211 */
[----:B------:R-:W-:Y:S01]  /*8470*/  IMAD.MOV.U32 R27, RZ, RZ, 0x1 ;  /* 0x00000001ff1b7424 */ /* 0x000fe200078e00ff */
[----:B------:R-:W-:Y:S02]  /*8480*/  SHF.R.U32.HI R5, RZ, R10, R17 ;  /* 0x0000000aff057219 */ /* 0x000fe40000011611 */
[----:B------:R-:W-:-:S03]  /*8490*/  IADD3 R7, P0, RZ, -R21, RZ ;  /* 0x80000015ff077210 */ /* 0x000fc60007f1e0ff */
[----:B------:R-:W1:Y:S02]  /*84a0*/  LDC R14, c[0x0][0x618] ;  /* 0x00018600ff0e7b82 */ /* 0x000e640000000800 */
[----:B------:R-:W-:Y:S02]  /*84b0*/  IMAD.X R5, RZ, RZ, ~R5, P0 ;  /* 0x000000ffff057224 */ /* 0x000fe400000e0e05 */
[----:B------:R-:W-:-:S04]  /*84c0*/  IMAD.WIDE.U32 R12, R7, R24, R2 ;  /* 0x00000018070c7225 */ /* 0x000fc800078e0002 */
[----:B------:R-:W2:Y:S01]  /*84d0*/  LDC R16, c[0x0][0x608] ;  /* 0x00018200ff107b82 */ /* 0x000ea20000000800 */
[----:B------:R-:W-:-:S04]  /*84e0*/  IMAD R10, R5, R24, RZ ;  /* 0x00000018050a7224 */ /* 0x000fc800078e02ff */
[----:B------:R-:W-:Y:S02]  /*84f0*/  IMAD R5, R7, R25, R10 ;  /* 0x0000001907057224 */ /* 0x000fe400078e020a */
[----:B------:R-:W-:Y:S01]  /*8500*/  IMAD.MOV.U32 R7, RZ, RZ, -0x1 ;  /* 0xffffffffff077424 */ /* 0x000fe200078e00ff */
[----:B------:R-:W3:Y:S01]  /*8510*/  LDC R26, c[0x0][0x658] ;  /* 0x00019600ff1a7b82 */ /* 0x000ee20000000800 */
[----:B------:R-:W-:Y:S01]  /*8520*/  IMAD.IADD R5, R13, 0x1, R5 ;  /* 0x000000010d057824 */ /* 0x000fe200078e0205 */
[----:B0-----:R-:W-:-:S04]  /*8530*/  ISETP.NE.U32.AND P0, PT, R28, RZ, PT ;  /* 0x000000ff1c00720c */ /* 0x001fc80003f05070 */
        /* <DEDUP_REMOVED lines=8> */
[-CC-:B---3--:R-:W-:Y:S02]  /*85c0*/  SHF.R.U64 R24, R22, R26.reuse, R5.reuse ;  /* 0x0000001a16187219 */ /* 0x188fe40000001205 */
[-C--:B------:R-:W-:Y:S02]  /*85d0*/  SHF.L.U32 R7, R7, R26.reuse, RZ ;  /* 0x0000001a07077219 */ /* 0x080fe400000006ff */
[----:B------:R-:W-:Y:S01]  /*85e0*/  SHF.R.U32.HI R13, RZ, R26, R5 ;  /* 0x0000001aff0d7219 */ /* 0x000fe20000011605 */
[----:B------:R-:W-:Y:S01]  /*85f0*/  IMAD.MOV.U32 R12, RZ, RZ, R24 ;  /* 0x000000ffff0c7224 */ /* 0x000fe200078e0018 */
[----:B------:R-:W-:Y:S01]  /*8600*/  LOP3.LUT R31, RZ, R7, RZ, 0x33, !PT ;  /* 0x00000007ff1f7212 */ /* 0x000fe200078e33ff */
[----:B------:R-:W3:Y:S01]  /*8610*/  LDC R30, c[0x0][0x610] ;  /* 0x00018400ff1e7b82 */ /* 0x000ee20000000800 */
[----:B------:R-:W-:Y:S05]  /*8620*/  @!P0 BRA `(.L_x_174) ;  /* 0x0000000000288947 */ /* 0x000fea0003800000 */
        /* <DEDUP_REMOVED lines=10> */
.L_x_174:
[----:B-1----:R-:W-:Y:S01]  /*86d0*/  SHF.R.U64 R10, R12, R10, R13 ;  /* 0x0000000a0c0a7219 */ /* 0x002fe2000000120d */
[----:B0-----:R-:W-:Y:S01]  /*86e0*/  VIADD R9, R23, 0xffffffff ;  /* 0xffffffff17097836 */ /* 0x001fe20000000000 */
[----:B------:R-:W-:Y:S01]  /*86f0*/  SHF.L.U32 R27, R27, R26, RZ ;  /* 0x0000001a1b1b7219 */ /* 0x000fe200000006ff */
[----:B------:R-:W-:Y:S01]  /*8700*/  @P4 IMAD R11, R19, R20, R8 ;  /* 0x00000014130b4224 */ /* 0x000fe200078e0208 */
[----:B------:R-:W-:Y:S01]  /*8710*/  LOP3.LUT R5, R22, R31, RZ, 0xc0, !PT ;  /* 0x0000001f16057212 */ /* 0x000fe200078ec0ff */
[----:B------:R-:W-:Y:S01]  /*8720*/  IMAD.MOV R7, RZ, RZ, -R10 ;  /* 0x000000ffff077224 */ /* 0x000fe200078e0a0a */
[----:B------:R-:W-:Y:S01]  /*8730*/  LOP3.LUT R18, R18, R9, RZ, 0xc0, !PT ;  /* 0x0000000912127212 */ /* 0x000fe200078ec0ff */
[----:B------:R-:W-:Y:S02]  /*8740*/  IMAD.MOV.U32 R16, RZ, RZ, R21 ;  /* 0x000000ffff107224 */ /* 0x000fe400078e0015 */
[----:B------:R-:W-:Y:S02]  /*8750*/  IMAD R10, R27, R10, R5 ;  /* 0x0000000a1b0a7224 */ /* 0x000fe400078e0205 */
[----:B--2---:R-:W-:-:S02]  /*8760*/  IMAD R5, R7, R25, R24 ;  /* 0x0000001907057224 */ /* 0x004fc400078e0218 */
[----:B------:R-:W-:Y:S02]  /*8770*/  IMAD.MOV.U32 R7, RZ, RZ, 0x1 ;  /* 0x00000001ff077424 */ /* 0x000fe400078e00ff */
[----:B---3--:R-:W-:Y:S02]  /*8780*/  IMAD R11, R10, R30, R11 ;  /* 0x0000001e0a0b7224 */ /* 0x008fe400078e020b */
[----:B------:R-:W-:Y:S01]  /*8790*/  IMAD R18, R5, R23, R18 ;  /* 0x0000001705127224 */ /* 0x000fe200078e0212 */
[----:B------:R-:W-:-:S04]  /*87a0*/  PRMT R5, R7, 0x7610, R5 ;  /* 0x0000761007057816 */ /* 0x000fc80000000005 */
[----:B------:R-:W-:Y:S02]  /*87b0*/  SEL R7, R18, R11, !P4 ;  /* 0x0000000b12077207 */ /* 0x000fe40006000000 */
[----:B------:R-:W-:-:S07]  /*87c0*/  SEL R18, R11, R18, !P4 ;  /* 0x000000120b127207 */ /* 0x000fce0006000000 */
.L_x_172:
[----:B------:R-:W-:-:S08]  /*87d0*/  NOP ;  /* 0x0000000000007918 */ /* 0x000fd00000000000 */
[----:B------:R-:W0:-:S00]  /*87e0*/  USETMAXREG.DEALLOC.CTAPOOL 0x28 ;  /* 0x00000028000079c8 */ /* 0x000e0000080e0500 */
[----:B0-----:R-:W-:-:S13]  /*87f0*/  ISETP.NE.AND P0, PT, R6, RZ, PT ;  /* 0x000000ff0600720c */ /* 0x001fda0003f05270 */
[----:B------:R-:W-:Y:S05]  /*8800*/  @P0 EXIT ;  /* 0x000000000000094d */ /* 0x000fea0003800000 */
[----:B------:R-:W-:Y:S01]  /*8810*/  LOP3.LUT P0, RZ, R5, 0xff, RZ, 0xc0, !PT ;  /* 0x000000ff05ff7812 */ /* 0x000fe2000780c0ff */
[----:B------:R-:W-:Y:S02]  /*8820*/  IMAD.MOV.U32 R5, RZ, RZ, 0x1 ;  /* 0x00000001ff057424 */ /* 0x000fe400078e00ff */
[----:B------:R-:W-:-:S10]  /*8830*/  IMAD.MOV.U32 R17, RZ, RZ, RZ ;  /* 0x000000ffff117224 */ /* 0x000fd400078e00ff */
[----:B------:R-:W-:Y:S05]  /*8840*/  @!P0 BRA `(.L_x_175) ;  /* 0x0000000c00348947 */ /* 0x000fea0003800000 */
[----:B------:R-:W0:Y:S01]  /*8850*/  LDC R5, c[0x0][0x28c] ;  /* 0x0000a300ff057b82 */ /* 0x000e220000000800 */
[----:B------:R-:W-:Y:S01]  /*8860*/  ULDC UR5, c[0x0][0x658] ;  /* 0x0001960000057ab9 */ /* 0x000fe20000000800 */
[----:B------:R-:W-:Y:S01]  /*8870*/  UMOV UR7, 0xffffffff ;  /* 0xffffffff00077882 */ /* 0x000fe20000000000 */
[----:B------:R-:W-:Y:S01]  /*8880*/  ULDC UR6, c[0x0][0xc] ;  /* 0x0000030000067ab9 */ /* 0x000fe20000000800 */
[----:B------:R-:W-:Y:S01]  /*8890*/  USHF.L.U32 UR8, UR7, UR5, URZ ;  /* 0x0000000507087299 */ /* 0x000fe2000800063f */
[----:B------:R-:W-:Y:S01]  /*88a0*/  BSSY B0, `(.L_x_175) ;  /* 0x00000c7000007945 */ /* 0x000fe20003800000 */
[----:B------:R-:W-:Y:S01]  /*88b0*/  UMOV UR9, 0x1 ;  /* 0x0000000100097882 */ /* 0x000fe20000000000 */
[----:B------:R-:W-:Y:S01]  /*88c0*/  ULDC UR7, c[0x0][0x10] ;  /* 0x0000040000077ab9 */ /* 0x000fe20000000800 */
[----:B------:R-:W1:Y:S01]  /*88d0*/  S2UR UR10, SR_CgaCtaId ;  /* 0x00000000000a79c3 */ /* 0x000e620000008800 */
[----:B------:R-:W-:Y:S01]  /*88e0*/  UIMAD.WIDE.U32 UR6, UR6, UR7, URZ ;  /* 0x00000007060672a5 */ /* 0x000fe2000f8e003f */
[----:B------:R-:W-:Y:S01]  /*88f0*/  IMAD.MOV.U32 R14, RZ, RZ, 0x1 ;  /* 0x00000001ff0e7424 */ /* 0x000fe200078e00ff */
[----:B------:R-:W-:Y:S01]  /*8900*/  USHF.L.U32 UR18, UR9, UR5, URZ ;  /* 0x0000000509127299 */ /* 0x000fe2000800063f */
[----:B------:R-:W-:Y:S01]  /*8910*/  LOP3.LUT R15, R4, 0x2, RZ, 0xfc, !PT ;  /* 0x00000002040f7812 */ /* 0x000fe200078efcff */
[----:B------:R-:W-:Y:S01]  /*8920*/  IMAD.MOV.U32 R17, RZ, RZ, RZ ;  /* 0x000000ffff117224 */ /* 0x000fe200078e00ff */
[----:B------:R-:W-:Y:S01]  /*8930*/  ULDC UR5, c[0x0][0x14] ;  /* 0x0000050000057ab9 */ /* 0x000fe20000000800 */
[----:B------:R-:W-:Y:S01]  /*8940*/  ULDC UR4, c[0x0][0x600] ;  /* 0x0001800000047ab9 */ /* 0x000fe20000000800 */
[----:B------:R-:W-:-:S02]  /*8950*/  UIMAD.WIDE.U32 UR22, UR6, UR5, URZ ;  /* 0x00000005061672a5 */ /* 0x000fc4000f8e003f */
[----:B------:R-:W-:Y:S02]  /*8960*/  UIMAD UR13, UR7, UR5, URZ ;  /* 0x00000005070d72a4 */ /* 0x000fe4000f8e023f */
[----:B------:R-:W-:Y:S02]  /*8970*/  UIADD3 UR4, UR4, -0x1, URZ ;  /* 0xffffffff04047890 */ /* 0x000fe4000fffe03f */
[----:B------:R-:W-:Y:S01]  /*8980*/  ULOP3.LUT UR17, URZ, UR8, URZ, 0x33, !UPT ;  /* 0x000000083f117292 */ /* 0x000fe2000f8e333f */
[----:B0-----:R-:W-:Y:S01]  /*8990*/  VIADD R5, R5, 0x7f ;  /* 0x0000007f05057836 */ /* 0x001fe20000000000 */
[----:B------:R-:W-:Y:S01]  /*89a0*/  UIADD3 UR13, UR23, UR13, URZ ;  /* 0x0000000d170d7290 */ /* 0x000fe2000fffe03f */
[----:B------:R-:W-:-:S03]  /*89b0*/  ULDC.64 UR24, c[0x0][0x198] ;  /* 0x0000660000187ab9 */ /* 0x000fc60000000a00 */
[----:B------:R-:W-:Y:S01]  /*89c0*/  SHF.R.S32.HI R6, RZ, 0x1f, R5 ;  /* 0x0000001fff067819 */ /* 0x000fe20000011405 */
[----:B-1----:R-:W-:-:S03]  /*89d0*/  IMAD.U32 R11, RZ, RZ, UR10 ;  /* 0x0000000aff0b7e24 */ /* 0x002fc6000f8e00ff */
[----:B------:R-:W-:Y:S01]  /*89e0*/  LEA.HI R6, R6, R5, RZ, 0x7 ;  /* 0x0000000506067211 */ /* 0x000fe200078f38ff */
[----:B------:R-:W-:-:S03]  /*89f0*/  IMAD.MOV.U32 R5, RZ, RZ, 0x1 ;  /* 0x00000001ff057424 */ /* 0x000fc600078e00ff */
[----:B------:R-:W-:-:S05]  /*8a00*/  SHF.R.S32.HI R10, RZ, 0x7, R6 ;  /* 0x00000007ff0a7819 */ /* 0x000fca0000011406 */
[----:B------:R-:W-:-:S07]  /*8a10*/  VIADD R12, R10, 0x1 ;  /* 0x000000010a0c7836 */ /* 0x000fce0000000000 */
.L_x_186:
[----:B------:R-:W-:-:S03]  /*8a20*/  UMOV UR5, 0xffffffff ;  /* 0xffffffff00057882 */ /* 0x000fc60000000000 */
[----:B------:R-:W-:Y:S05]  /*8a30*/  BRA.DIV UR5, `(.L_x_176) ;  /* 0x0000000e05cc7947 */ /* 0x000fea000b800000 */
[----:B------:R-:W-:-:S13]  /*8a40*/  ELECT P0, URZ, PT ;  /* 0x00000000003f782f */ /* 0x000fda0003800000 */
.L_x_198:
[----:B------:R-:W0:Y:S01]  /*8a50*/  LDC R6, c[0x0][0x28c] ;  /* 0x0000a300ff067b82 */ /* 0x000e220000000800 */
[----:B------:R-:W-:Y:S01]  /*8a60*/  BSSY B1, `(.L_x_177) ;  /* 0x000003a000017945 */ /* 0x000fe20003800000 */
[----:B0-----:R-:W-:-:S13]  /*8a70*/  ISETP.LT.OR P0, PT, R6, 0x1, !P0 ;  /* 0x000000010600780c */ /* 0x001fda0004701670 */
[----:B------:R-:W-:Y:S05]  /*8a80*/  @P0 BRA `(.L_x_178) ;  /* 0x0000000000dc0947 */ /* 0x000fea0003800000 */
[----:B------:R-:W-:Y:S02]  /*8a90*/  IMAD R18, R18, 0x2, R11 ;  /* 0x0000000212127824 */ /* 0x000fe400078e020b */
[----:B------:R-:W-:Y:S02]  /*8aa0*/  IMAD.SHL.U32 R20, R7, 0x40, RZ ;  /* 0x0000004007147824 */ /* 0x000fe400078e00ff */
[----:B------:R-:W-:Y:S02]  /*8ab0*/  IMAD.MOV.U32 R22, RZ, RZ, RZ ;  /* 0x000000ffff167224 */ /* 0x000fe400078e00ff */
[----:B------:R-:W-:Y:S02]  /*8ac0*/  IMAD.MOV.U32 R6, RZ, RZ, R12 ;  /* 0x000000ffff067224 */ /* 0x000fe400078e000c */
[----:B------:R-:W-:Y:S02]  /*8ad0*/  IMAD.MOV.U32 R7, RZ, RZ, R5 ;  /* 0x000000ffff077224 */ /* 0x000fe400078e0005 */
[----:B------:R-:W-:-:S02]  /*8ae0*/  IMAD.MOV.U32 R8, RZ, RZ, R17 ;  /* 0x000000ffff087224 */ /* 0x000fc400078e0011 */
[----:B------:R-:W-:-:S07]  /*8af0*/  IMAD.SHL.U32 R19, R18, 0x80, RZ ;  /* 0x0000008012137824 */ /* 0x000fce00078e00ff */
.L_x_181:
[----:B------:R-:W0:Y:S01]  /*8b00*/  S2UR UR5, SR_CgaCtaId ;  /* 0x00000000000579c3 */ /* 0x000e220000008800 */
[----:B------:R-:W-:Y:S02]  /*8b10*/  MOV R18, 0x400 ;  /* 0x0000040000127802 */ /* 0x000fe40000000f00 */
[----:B------:R-:W-:Y:S02]  /*8b20*/  SHF.L.U32 R9, R7, 0x1f, RZ ;  /* 0x0000001f07097819 */ /* 0x000fe400000006ff */
[----:B------:R-:W-:-:S13]  /*8b30*/  LOP3.LUT P1, RZ, R0, 0x7f, RZ, 0xc0, !PT ;  /* 0x0000007f00ff7812 */ /* 0x000fda000782c0ff */
[----:B------:R-:W1:Y:S01]  /*8b40*/  @!P1 LDC R13, c[0x0][0x500] ;  /* 0x00014000ff0d9b82 */ /* 0x000e620000000800 */
[----:B0-----:R-:W-:-:S05]  /*8b50*/  IMAD.U32 R11, RZ, RZ, UR5 ;  /* 0x00000005ff0b7e24 */ /* 0x001fca000f8e00ff */
[----:B------:R-:W-:-:S05]  /*8b60*/  LEA R21, R11, R18, 0x18 ;  /* 0x000000120b157211 */ /* 0x000fca00078ec0ff */
[----:B------:R-:W-:-:S04]  /*8b70*/  IMAD R18, R8, 0x8, R21 ;  /* 0x0000000808127824 */ /* 0x000fc800078e0215 */
[----:B------:R-:W0:Y:S02]  /*8b80*/  SYNCS.PHASECHK.TRANS64.TRYWAIT P0, [R18+URZ+0x28], R9 ;  /* 0x00002809120075a7 */ /* 0x000e24000800017f */
[----:B01----:R-:W-:Y:S05]  /*8b90*/  @!P0 BRA `(.L_x_179) ;  /* 0x0000000c00948947 */ /* 0x003fea0003800000 */
.L_x_199:
[----:B0-----:R-:W-:Y:S01]  /*8ba0*/  PRMT R9, R15, 0x9910, RZ ;  /* 0x000099100f097816 */ /* 0x001fe200000000ff */
[----:B------:R0:W-:Y:S03]  /*8bb0*/  @!P1 SYNCS.ARRIVE.TRANS64 RZ, [R18+URZ], R13 ;  /* 0x0000000d12ff99a7 */ /* 0x0001e6000800003f */
[----:B------:R-:W-:-:S13]  /*8bc0*/  ISETP.NE.AND P0, PT, R9, 0x2, PT ;  /* 0x000000020900780c */ /* 0x000fda0003f05270 */
[----:B0-----:R-:W-:Y:S05]  /*8bd0*/  @P0 BRA `(.L_x_180) ;  /* 0x0000000000040947 */ /* 0x001fea0003800000 */
[----:B------:R-:W-:Y:S01]  /*8be0*/  BPT.TRAP 0x1 ;  /* 0x000000040000795c */ /* 0x000fe20000300000 */
.L_x_180:
[----:B------:R-:W-:Y:S01]  /*8bf0*/  IMAD R9, R8, 0x2, R11 ;  /* 0x0000000208097824 */ /* 0x000fe200078e020b */
[----:B------:R-:W-:Y:S01]  /*8c00*/  R2UR UR9, R18 ;  /* 0x00000000120972ca */ /* 0x000fe200000e0000 */
[----:B------:R-:W-:Y:S01]  /*8c10*/  VIADD R6, R6, 0xffffffff ;  /* 0xffffffff06067836 */ /* 0x000fe20000000000 */
[----:B------:R-:W-:Y:S01]  /*8c20*/  UIADD3 UR6, UP0, UR24, 0xf0, URZ ;  /* 0x000000f018067890 */ /* 0x000fe2000ff1e03f */
[--C-:B------:R-:W-:Y:S01]  /*8c30*/  IMAD.U32 R9, R9, 0x4000, R21.reuse ;  /* 0x0000400009097824 */ /* 0x100fe200078e0015 */
[----:B------:R-:W-:Y:S01]  /*8c40*/  R2UR UR11, R19 ;  /* 0x00000000130b72ca */ /* 0x000fe200000e0000 */
[----:B------:R-:W-:Y:S01]  /*8c50*/  IMAD R21, R8, 0x2000, R21 ;  /* 0x0000200008157824 */ /* 0x000fe200078e0215 */
[----:B------:R-:W-:Y:S01]  /*8c60*/  R2UR UR10, R22 ;  /* 0x00000000160a72ca */ /* 0x000fe200000e0000 */
[----:B------:R-:W-:Y:S01]  /*8c70*/  UIADD3 UR26, UP1, UR24, 0x1f0, URZ ;  /* 0x000001f0181a7890 */ /* 0x000fe2000ff3e03f */
[----:B------:R-:W-:Y:S01]  /*8c80*/  R2UR UR5, R9 ;  /* 0x00000000090572ca */ /* 0x000fe200000e0000 */
[----:B------:R-:W-:Y:S01]  /*8c90*/  UIADD3.X UR7, URZ, UR25, URZ, UP0, !UPT ;  /* 0x000000193f077290 */ /* 0x000fe200087fe43f */
[----:B------:R-:W-:Y:S01]  /*8ca0*/  R2UR UR8, R21 ;  /* 0x00000000150872ca */ /* 0x000fe200000e0000 */
[----:B------:R-:W-:Y:S01]  /*8cb0*/  VIADD R8, R8, 0x1 ;  /* 0x0000000108087836 */ /* 0x000fe20000000000 */
[----:B------:R-:W-:Y:S01]  /*8cc0*/  R2UR UR12, R16 ;  /* 0x00000000100c72ca */ /* 0x000fe200000e0000 */
[----:B------:R-:W-:Y:S01]  /*8cd0*/  UIADD3.X UR27, URZ, UR25, URZ, UP1, !UPT ;  /* 0x000000193f1b7290 */ /* 0x000fe20008ffe43f */
[----:B------:R-:W-:Y:S01]  /*8ce0*/  R2UR UR19, R20 ;  /* 0x00000000141372ca */ /* 0x000fe200000e0000 */
[----:B------:R-:W-:Y:S01]  /*8cf0*/  UMOV UR20, 0x30000 ;  /* 0x0003000000147882 */ /* 0x000fe20000000000 */
[----:B------:R-:W-:Y:S01]  /*8d00*/  ISETP.GT.AND P1, PT, R6, 0x1, PT ;  /* 0x000000010600780c */ /* 0x000fe20003f24270 */
[----:B------:R-:W-:Y:S01]  /*8d10*/  UMOV UR14, 0x0 ;  /* 0x00000000000e7882 */ /* 0x000fe20000000000 */
[----:B------:R-:W-:Y:S01]  /*8d20*/  UMOV UR15, 0x10000000 ;  /* 0x10000000000f7882 */ /* 0x000fe20000000000 */
[----:B------:R-:W-:Y:S01]  /*8d30*/  ISETP.NE.AND P0, PT, R8, 0x5, PT ;  /* 0x000000050800780c */ /* 0x000fe20003f05270 */
[----:B------:R-:W-:Y:S01]  /*8d40*/  VIADD R22, R22, 0x80 ;  /* 0x0000008016167836 */ /* 0x000fe20000000000 */
[----:B------:R-:W-:-:S02]  /*8d50*/  UIADD3 UR5, UR5, 0x100, URZ ;  /* 0x0000010005057890 */ /* 0x000fc4000fffe03f */
[----:B------:R-:W-:Y:S01]  /*8d60*/  UIADD3 UR16, UR8, 0x28100, URZ ;  /* 0x0002810008107890 */ /* 0x000fe2000fffe03f */
[----:B------:R-:W-:Y:S02]  /*8d70*/  SEL R18, RZ, 0x1, P0 ;  /* 0x00000001ff127807 */ /* 0x000fe40000000000 */
[----:B------:R-:W-:Y:S02]  /*8d80*/  SEL R8, R8, RZ, P0 ;  /* 0x000000ff08087207 */ /* 0x000fe40000000000 */
[----:B------:R-:W-:Y:S01]  /*8d90*/  UMOV UR8, UR5 ;  /* 0x0000000500087c82 */ /* 0x000fe20008000000 */
[----:B------:R-:W-:Y:S01]  /*8da0*/  LOP3.LUT R7, R7, R18, RZ, 0x3c, !PT ;  /* 0x0000001207077212 */ /* 0x000fe200078e3cff */
[----:B------:R0:W-:Y:S02]  /*8db0*/  UTMALDG.3D.MULTICAST [UR8], [UR6], UR20, desc[UR14] ;  /* 0x00000e08060073b4 */ /* 0x0001e40008011814 */
[----:B0-----:R-:W-:Y:S01]  /*8dc0*/  UMOV UR8, UR16 ;  /* 0x0000001000087c82 */ /* 0x001fe20008000000 */
[----:B------:R-:W-:-:S02]  /*8dd0*/  UMOV UR11, UR19 ;  /* 0x00000013000b7c82 */ /* 0x000fc40008000000 */
[----:B------:R0:W-:Y:S02]  /*8de0*/  UTMALDG.3D [UR8], [UR26], desc[UR14] ;  /* 0x00000e081a0075b4 */ /* 0x0001e40008011000 */
[----:B0-----:R-:W-:Y:S05]  /*8df0*/  @P1 BRA `(.L_x_181) ;  /* 0xfffffffc00401947 */ /* 0x001fea000383ffff */
.L_x_178:
[----:B------:R-:W-:Y:S05]  /*8e00*/  BSYNC B1 ;  /* 0x0000000000017941 */ /* 0x000fea0003800000 */
.L_x_177:
[----:B------:R-:W-:Y:S01]  /*8e10*/  LOP3.LUT P1, RZ, R14, 0xff, RZ, 0xc0, !PT ;  /* 0x000000ff0eff7812 */ /* 0x000fe2000782c0ff */
[C---:B------:R-:W-:Y:S01]  /*8e20*/  IMAD.IADD R17, R10.reuse, 0x1, R17 ;  /* 0x000000010a117824 */ /* 0x040fe200078e0211 */
[----:B------:R-:W-:Y:S01]  /*8e30*/  ULDC.64 UR6, c[0x0][0x650] ;  /* 0x0001940000067ab9 */ /* 0x000fe20000000a00 */
[C---:B------:R-:W-:Y:S01]  /*8e40*/  ISETP.GE.U32.AND P2, PT, R10.reuse, 0x5, PT ;  /* 0x000000050a00780c */ /* 0x040fe20003f46070 */
[----:B------:R-:W-:Y:S01]  /*8e50*/  BSSY B1, `(.L_x_182) ;  /* 0x0000069000017945 */ /* 0x000fe20003800000 */
[----:B------:R-:W-:Y:S01]  /*8e60*/  IMAD.MOV.U32 R18, RZ, RZ, -0x1 ;  /* 0xffffffffff127424 */ /* 0x000fe200078e00ff */
[----:B------:R-:W-:Y:S01]  /*8e70*/  ISETP.GT.U32.AND P0, PT, R17, 0x4, PT ;  /* 0x000000041100780c */ /* 0x000fe20003f04070 */
[----:B------:R-:W-:Y:S01]  /*8e80*/  IMAD.MOV.U32 R16, RZ, RZ, -0x1 ;  /* 0xffffffffff107424 */ /* 0x000fe200078e00ff */
[----:B------:R-:W-:Y:S02]  /*8e90*/  PRMT R14, RZ, 0x7610, R14 ;  /* 0x00007610ff0e7816 */ /* 0x000fe4000000000e */
[----:B------:R-:W-:-:S03]  /*8ea0*/  ISETP.LT.U32.AND P0, PT, R10, 0x5, P0 ;  /* 0x000000050a00780c */ /* 0x000fc60000701070 */
[----:B------:R-:W0:Y:S01]  /*8eb0*/  @P1 S2R R11, SR_CgaCtaId ;  /* 0x00000000000b1919 */ /* 0x000e220000008800 */
[----:B------:R-:W-:-:S04]  /*8ec0*/  @P1 MOV R6, 0x400 ;  /* 0x0000040000061802 */ /* 0x000fc80000000f00 */
[----:B0-----:R-:W-:Y:S01]  /*8ed0*/  @P1 LEA R8, R11, R6, 0x18 ;  /* 0x000000060b081211 */ /* 0x001fe200078ec0ff */
[----:B------:R-:W-:Y:S01]  /*8ee0*/  IMAD.WIDE.U32 R6, R17, -0x33333333, RZ ;  /* 0xcccccccd11067825 */ /* 0x000fe200078e00ff */
[----:B------:R-:W-:Y:S02]  /*8ef0*/  SEL R6, RZ, 0x1, !P0 ;  /* 0x00000001ff067807 */ /* 0x000fe40004000000 */
[----:B------:R0:W-:Y:S01]  /*8f00*/  @P1 SYNCS.ARRIVE.TRANS64.A1T0 RZ, [R8+URZ+0x68], RZ ;  /* 0x000068ff08ff19a7 */ /* 0x0001e2000810003f */
[----:B------:R-:W-:Y:S02]  /*8f10*/  IADD3 R2, P1, R2, UR22, RZ ;  /* 0x0000001602027c10 */ /* 0x000fe4000ff3e0ff */
[----:B------:R-:W-:Y:S02]  /*8f20*/  LOP3.LUT R5, R5, R6, RZ, 0x3c, !PT ;  /* 0x0000000605057212 */ /* 0x000fe400078e3cff */
[----:B------:R-:W-:Y:S02]  /*8f30*/  IADD3.X R3, R3, UR13, RZ, P1, !PT ;  /* 0x0000000d03037c10 */ /* 0x000fe40008ffe4ff */
[----:B------:R-:W-:-:S02]  /*8f40*/  ISETP.GE.U32.AND P0, PT, R2, UR6, PT ;  /* 0x0000000602007c0c */ /* 0x000fc4000bf06070 */
[----:B0-----:R-:W-:Y:S01]  /*8f50*/  SHF.R.U32.HI R8, RZ, 0x2, R7 ;  /* 0x00000002ff087819 */ /* 0x001fe20000011607 */
[----:B------:R-:W-:Y:S01]  /*8f60*/  IMAD.MOV.U32 R7, RZ, RZ, -0x1 ;  /* 0xffffffffff077424 */ /* 0x000fe200078e00ff */
[----:B------:R-:W-:Y:S02]  /*8f70*/  ISETP.GE.U32.AND.EX P0, PT, R3, UR7, PT, P0 ;  /* 0x0000000703007c0c */ /* 0x000fe4000bf06100 */
[----:B------:R-:W-:Y:S01]  /*8f80*/  @P2 LOP3.LUT R5, R5, 0x1, R8, 0x78, !PT ;  /* 0x0000000105052812 */ /* 0x000fe200078e7808 */
[----:B------:R-:W-:Y:S01]  /*8f90*/  IMAD R17, R8, -0x5, R17 ;  /* 0xfffffffb08117824 */ /* 0x000fe200078e0211 */
[----:B------:R-:W-:-:S09]  /*8fa0*/  PRMT R6, RZ, 0x7610, R6 ;  /* 0x00007610ff067816 */ /* 0x000fd20000000006 */
[----:B------:R-:W-:Y:S05]  /*8fb0*/  @P0 BRA `(.L_x_183) ;  /* 0x0000000400480947 */ /* 0x000fea0003800000 */
[----:B------:R-:W0:Y:S01]  /*8fc0*/  S2R R18, SR_CTAID.X ;  /* 0x0000000000127919 */ /* 0x000e220000002500 */
[----:B------:R-:W-:Y:S01]  /*8fd0*/  ULDC.64 UR6, c[0x0][0x628] ;  /* 0x00018a0000067ab9 */ /* 0x000fe20000000a00 */
[----:B------:R-:W1:Y:S01]  /*8fe0*/  LDC R19, c[0x0][0x144] ;  /* 0x00005100ff137b82 */ /* 0x000e620000000800 */
[----:B------:R-:W-:Y:S01]  /*8ff0*/  ISETP.NE.U32.AND P0, PT, RZ, UR6, PT ;  /* 0x00000006ff007c0c */ /* 0x000fe2000bf05070 */
[----:B------:R-:W2:Y:S01]  /*9000*/  S2R R13, SR_CTAID.Y ;  /* 0x00000000000d7919 */ /* 0x000ea20000002600 */
[----:B------:R-:W-:Y:S01]  /*9010*/  ULDC UR8, c[0x0][0x630] ;  /* 0x00018c0000087ab9 */ /* 0x000fe20000000800 */
[----:B------:R-:W-:Y:S01]  /*9020*/  ULDC UR9, c[0x0][0x150] ;  /* 0x0000540000097ab9 */ /* 0x000fe20000000800 */
[----:B------:R-:W-:Y:S01]  /*9030*/  ISETP.NE.AND.EX P0, PT, RZ, UR7, PT, P0 ;  /* 0x00000007ff007c0c */ /* 0x000fe2000bf05300 */
[----:B------:R-:W-:Y:S02]  /*9040*/  IMAD.MOV.U32 R6, RZ, RZ, R2 ;  /* 0x000000ffff067224 */ /* 0x000fe400078e0002 */
[----:B------:R-:W-:Y:S01]  /*9050*/  IMAD.MOV.U32 R7, RZ, RZ, R3 ;  /* 0x000000ffff077224 */ /* 0x000fe200078e0003 */
[----:B0-----:R-:W-:-:S09]  /*9060*/  I2FP.F32.U32 R20, R18 ;  /* 0x0000001200147245 */ /* 0x001fd20000201000 */
[----:B------:R-:W-:Y:S05]  /*9070*/  @!P0 BRA `(.L_x_184) ;  /* 0x0000000000288947 */ /* 0x000fea0003800000 */
[----:B------:R-:W-:Y:S02]  /*9080*/  ULDC UR5, c[0x0][0x634] ;  /* 0x00018d0000057ab9 */ /* 0x000fe40000000800 */
[----:B------:R-:W-:-:S05]  /*9090*/  IADD3 R7, P0, R2, UR5, RZ ;  /* 0x0000000502077c10 */ /* 0x000fca000ff1e0ff */
[----:B------:R-:W-:-:S04]  /*90a0*/  IMAD.X R21, RZ, RZ, R3, P0 ;  /* 0x000000ffff157224 */ /* 0x000fc800000e0603 */
[----:B------:R-:W-:-:S04]  /*90b0*/  IMAD.WIDE.U32 R8, R21, UR6, RZ ;  /* 0x0000000615087c25 */ /* 0x000fc8000f8e00ff */
[----:B------:R-:W-:-:S04]  /*90c0*/  IMAD.WIDE.U32 R8, P0, R7, UR7, R8 ;  /* 0x0000000707087c25 */ /* 0x000fc8000f800008 */
[----:B------:R-:W-:-:S04]  /*90d0*/  IMAD.WIDE.U32 R6, R7, UR6, RZ ;  /* 0x0000000607067c25 */ /* 0x000fc8000f8e00ff */
[----:B------:R-:W-:Y:S01]  /*90e0*/  IMAD.MOV.U32 R6, RZ, RZ, R9 ;  /* 0x000000ffff067224 */ /* 0x000fe200078e0009 */
[----:B------:R-:W-:Y:S01]  /*90f0*/  IADD3 RZ, P1, R7, R8, RZ ;  /* 0x0000000807ff7210 */ /* 0x000fe20007f3e0ff */
[----:B------:R-:W-:-:S04]  /*9100*/  IMAD.X R7, RZ, RZ, RZ, P0 ;  /* 0x000000ffff077224 */ /* 0x000fc800000e06ff */
[----:B------:R-:W-:-:S08]  /*9110*/  IMAD.WIDE.U32.X R6, R21, UR7, R6, P1 ;  /* 0x0000000715067c25 */ /* 0x000fd000088e0406 */
.L_x_184:
[----:B------:R-:W-:Y:S01]  /*9120*/  FMUL R20, R20, UR9 ;  /* 0x0000000914147c20 */ /* 0x000fe20008400000 */
[--C-:B------:R-:W-:Y:S01]  /*9130*/  SHF.R.U64 R16, R6, UR8, R7.reuse ;  /* 0x0000000806107c19 */ /* 0x100fe20008001207 */
[----:B------:R-:W-:Y:S01]  /*9140*/  ULDC.64 UR6, c[0x0][0x620] ;  /* 0x0001880000067ab9 */ /* 0x000fe20000000a00 */
[----:B------:R-:W-:Y:S01]  /*9150*/  SHF.R.U32.HI R6, RZ, UR8, R7 ;  /* 0x00000008ff067c19 */ /* 0x000fe20008011607 */
[----:B------:R-:W-:Y:S01]  /*9160*/  ULDC.64 UR8, c[0x0][0x640] ;  /* 0x0001900000087ab9 */ /* 0x000fe20000000a00 */
[----:B------:R-:W-:Y:S01]  /*9170*/  IADD3 R7, P0, RZ, -R16, RZ ;  /* 0x80000010ff077210 */ /* 0x000fe20007f1e0ff */
[----:B------:R-:W0:Y:S01]  /*9180*/  F2I.U32.TRUNC.NTZ R20, R20 ;  /* 0x0000001400147305 */ /* 0x000e22000020f000 */
[----:B------:R-:W3:Y:S01]  /*9190*/  LDC R22, c[0x0][0x148] ;  /* 0x00005200ff167b82 */ /* 0x000ee20000000800 */
[----:B------:R-:W-:Y:S02]  /*91a0*/  ULDC UR5, c[0x0][0x618] ;  /* 0x0001860000057ab9 */ /* 0x000fe40000000800 */
[----:B------:R-:W-:Y:S01]  /*91b0*/  IMAD.X R6, RZ, RZ, ~R6, P0 ;  /* 0x000000ffff067224 */ /* 0x000fe200000e0e06 */
[----:B------:R-:W-:-:S03]  /*91c0*/  ISETP.NE.U32.AND P0, PT, RZ, UR8, PT ;  /* 0x00000008ff007c0c */ /* 0x000fc6000bf05070 */
[----:B------:R-:W-:Y:S01]  /*91d0*/  IMAD R6, R6, UR6, RZ ;  /* 0x0000000606067c24 */ /* 0x000fe2000f8e02ff */
[----:B------:R-:W-:-:S03]  /*91e0*/  ISETP.NE.AND.EX P0, PT, RZ, UR9, PT, P0 ;  /* 0x00000009ff007c0c */ /* 0x000fc6000bf05300 */
[C---:B------:R-:W-:Y:S02]  /*91f0*/  IMAD R9, R7.reuse, UR7, R6 ;  /* 0x0000000707097c24 */ /* 0x040fe4000f8e0206 */
[----:B------:R-:W-:Y:S01]  /*9200*/  IMAD.WIDE.U32 R6, R7, UR6, R2 ;  /* 0x0000000607067c25 */ /* 0x000fe2000f8e0002 */
[----:B------:R-:W-:-:S03]  /*9210*/  ULDC UR6, c[0x0][0x154] ;  /* 0x0000550000067ab9 */ /* 0x000fc60000000800 */
[----:B0-----:R-:W-:Y:S02]  /*9220*/  IMAD.MOV R8, RZ, RZ, -R20 ;  /* 0x000000ffff087224 */ /* 0x001fe400078e0a14 */
[----:B------:R-:W-:Y:S02]  /*9230*/  IMAD.IADD R7, R7, 0x1, R9 ;  /* 0x0000000107077824 */ /* 0x000fe400078e0209 */
[----:B-1----:R-:W-:Y:S01]  /*9240*/  IMAD R18, R19, R8, R18 ;  /* 0x0000000813127224 */ /* 0x002fe200078e0212 */
[----:B--2---:R-:W-:Y:S02]  /*9250*/  I2FP.F32.U32 R8, R13 ;  /* 0x0000000d00087245 */ /* 0x004fe40000201000 */
[--C-:B------:R-:W-:Y:S02]  /*9260*/  SHF.R.U64 R19, R6, UR5, R7.reuse ;  /* 0x0000000506137c19 */ /* 0x100fe40008001207 */
[----:B------:R-:W-:Y:S01]  /*9270*/  SHF.R.U32.HI R6, RZ, UR5, R7 ;  /* 0x00000005ff067c19 */ /* 0x000fe20008011607 */
[----:B------:R-:W-:Y:S01]  /*9280*/  FMUL R8, R8, UR6 ;  /* 0x0000000608087c20 */ /* 0x000fe20008400000 */
[----:B------:R-:W-:-:S02]  /*9290*/  ULDC UR5, c[0x0][0x608] ;  /* 0x0001820000057ab9 */ /* 0x000fc40000000800 */
[--C-:B------:R-:W-:Y:S01]  /*92a0*/  SHF.R.U64 R21, R19, UR5, R6.reuse ;  /* 0x0000000513157c19 */ /* 0x100fe20008001206 */
[----:B------:R0:W1:Y:S01]  /*92b0*/  F2I.U32.TRUNC.NTZ R24, R8 ;  /* 0x0000000800187305 */ /* 0x000062000020f000 */
[----:B------:R-:W-:Y:S01]  /*92c0*/  SHF.R.U32.HI R6, RZ, UR5, R6 ;  /* 0x00000005ff067c19 */ /* 0x000fe20008011606 */
[----:B------:R-:W-:-:S03]  /*92d0*/  ULDC UR5, c[0x0][0x658] ;  /* 0x0001960000057ab9 */ /* 0x000fc60000000800 */
[--C-:B------:R-:W-:Y:S02]  /*92e0*/  SHF.R.U64 R20, R21, UR5, R6.reuse ;  /* 0x0000000515147c19 */ /* 0x100fe40008001206 */
[----:B------:R-:W-:-:S03]  /*92f0*/  SHF.R.U32.HI R23, RZ, UR5, R6 ;  /* 0x00000005ff177c19 */ /* 0x000fc60008011606 */
[----:B------:R-:W-:Y:S02]  /*9300*/  IMAD.MOV.U32 R6, RZ, RZ, R20 ;  /* 0x000000ffff067224 */ /* 0x000fe400078e0014 */
[----:B------:R-:W-:Y:S01]  /*9310*/  IMAD.MOV.U32 R7, RZ, RZ, R23 ;  /* 0x000000ffff077224 */ /* 0x000fe200078e0017 */
[----:B0-----:R-:W-:Y:S06]  /*9320*/  @!P0 BRA `(.L_x_185) ;  /* 0x0000000000288947 */ /* 0x001fec0003800000 */
        /* <DEDUP_REMOVED lines=10> */
.L_x_185:
[----:B------:R-:W-:Y:S01]  /*93d0*/  ULDC UR5, c[0x0][0x648] ;  /* 0x0001920000057ab9 */ /* 0x000fe20000000800 */
[----:B------:R-:W-:Y:S01]  /*93e0*/  LOP3.LUT R21, R21, UR17, RZ, 0xc0, !PT ;  /* 0x0000001115157c12 */ /* 0x000fe2000f8ec0ff */
[----:B-1----:R-:W-:Y:S01]  /*93f0*/  IMAD.MOV R24, RZ, RZ, -R24 ;  /* 0x000000ffff187224 */ /* 0x002fe200078e0a18 */
[----:B------:R-:W-:Y:S01]  /*9400*/  SHF.R.U64 R6, R6, UR5, R7 ;  /* 0x0000000506067c19 */ /* 0x000fe20008001207 */
[----:B------:R-:W-:Y:S01]  /*9410*/  ULDC UR5, c[0x0][0x638] ;  /* 0x00018e0000057ab9 */ /* 0x000fe20000000800 */
[----:B------:R-:W-:Y:S01]  /*9420*/  LOP3.LUT R9, R19, UR4, RZ, 0xc0, !PT ;  /* 0x0000000413097c12 */ /* 0x000fe2000f8ec0ff */
[----:B---3--:R-:W-:Y:S01]  /*9430*/  @P4 IMAD R18, R22, R24, R13 ;  /* 0x0000001816124224 */ /* 0x008fe200078e020d */
[----:B------:R-:W-:Y:S01]  /*9440*/  ULDC UR6, c[0x0][0x610] ;  /* 0x0001840000067ab9 */ /* 0x000fe20000000800 */
[----:B------:R-:W-:Y:S02]  /*9450*/  IMAD.MOV R7, RZ, RZ, -R6 ;  /* 0x000000ffff077224 */ /* 0x000fe400078e0a06 */
[----:B------:R-:W-:-:S02]  /*9460*/  IMAD R21, R6, UR18, R21 ;  /* 0x0000001206157c24 */ /* 0x000fc4000f8e0215 */
[----:B------:R-:W-:Y:S01]  /*9470*/  IMAD R20, R7, UR5, R20 ;  /* 0x0000000507147c24 */ /* 0x000fe2000f8e0214 */
[----:B------:R-:W-:Y:S01]  /*9480*/  ULDC UR5, c[0x0][0x600] ;  /* 0x0001800000057ab9 */ /* 0x000fe20000000800 */
[----:B------:R-:W-:Y:S02]  /*9490*/  IMAD R18, R21, UR6, R18 ;  /* 0x0000000615127c24 */ /* 0x000fe4000f8e0212 */
[----:B------:R-:W-:Y:S02]  /*94a0*/  IMAD R9, R20, UR5, R9 ;  /* 0x0000000514097c24 */ /* 0x000fe4000f8e0209 */
[----:B------:R-:W-:-:S03]  /*94b0*/  IMAD.MOV.U32 R6, RZ, RZ, 0x1 ;  /* 0x00000001ff067424 */ /* 0x000fc600078e00ff */
[----:B------:R-:W-:Y:S02]  /*94c0*/  SEL R7, R9, R18, !P4 ;  /* 0x0000001209077207 */ /* 0x000fe40006000000 */
[----:B------:R-:W-:-:S07]  /*94d0*/  SEL R18, R18, R9, !P4 ;  /* 0x0000000912127207 */ /* 0x000fce0006000000 */
.L_x_183:
[----:B------:R-:W-:Y:S05]  /*94e0*/  BSYNC B1 ;  /* 0x0000000000017941 */ /* 0x000fea0003800000 */
.L_x_182:
[----:B------:R-:W-:-:S13]  /*94f0*/  LOP3.LUT P0, RZ, R6, 0xff, RZ, 0xc0, !PT ;  /* 0x000000ff06ff7812 */ /* 0x000fda000780c0ff */
[----:B------:R-:W-:Y:S05]  /*9500*/  @P0 BRA `(.L_x_186) ;  /* 0xfffffff400440947 */ /* 0x000fea000383ffff */
[----:B------:R-:W-:Y:S05]  /*9510*/  BSYNC B0 ;  /* 0x0000000000007941 */ /* 0x000fea0003800000 */
.L_x_175:
[----:B------:R-:W-:-:S03]  /*9520*/  UMOV UR5, 0xffffffff ;  /* 0xffffffff00057882 */ /* 0x000fc60000000000 */
[----:B------:R-:W-:Y:S05]  /*9530*/  BRA.DIV UR5, `(.L_x_187) ;  /* 0x0000000605407947 */ /* 0x000fea000b800000 */
[----:B------:R-:W-:-:S13]  /*9540*/  ELECT P0, URZ, PT ;  /* 0x00000000003f782f */ /* 0x000fda0003800000 */
.L_x_202:
[----:B------:R-:W-:Y:S04]  /*9550*/  BSSY B0, `(.L_x_188) ;  /* 0x0000034000007945 */ /* 0x000fe80003800000 */
[----:B------:R-:W-:Y:S05]  /*9560*/  @!P0 BRA `(.L_x_189) ;  /* 0x0000000000c88947 */ /* 0x000fea0003800000 */
[----:B------:R-:W-:-:S04]  /*9570*/  LOP3.LUT R4, R4, 0x2, RZ, 0xfc, !PT ;  /* 0x0000000204047812 */ /* 0x000fc800078efcff */
[----:B------:R-:W-:-:S13]  /*9580*/  ISETP.NE.AND P0, PT, R4, 0x3, PT ;  /* 0x000000030400780c */ /* 0x000fda0003f05270 */
[----:B------:R-:W-:Y:S05]  /*9590*/  @!P0 BRA `(.L_x_190) ;  /* 0x0000000000048947 */ /* 0x000fea0003800000 */
[----:B------:R-:W-:Y:S01]  /*95a0*/  BPT.TRAP 0x1 ;  /* 0x000000040000795c */ /* 0x000fe20000300000 */
.L_x_190:
[----:B------:R-:W0:Y:S01]  /*95b0*/  S2R R3, SR_CgaCtaId ;  /* 0x0000000000037919 */ /* 0x000e220000008800 */
[----:B------:R-:W-:-:S04]  /*95c0*/  MOV R0, 0x400 ;  /* 0x0000040000007802 */ /* 0x000fc80000000f00 */
[----:B0-----:R-:W-:Y:S02]  /*95d0*/  LEA R0, R3, R0, 0x18 ;  /* 0x0000000003007211 */ /* 0x001fe400078ec0ff */
[----:B------:R-:W-:-:S03]  /*95e0*/  SHF.L.U32 R3, R5, 0x1f, RZ ;  /* 0x0000001f05037819 */ /* 0x000fc600000006ff */
[----:B------:R-:W-:-:S04]  /*95f0*/  VIADD R0, R0, 0x28 ;  /* 0x0000002800007836 */ /* 0x000fc80000000000 */
[C---:B------:R-:W-:Y:S02]  /*9600*/  IMAD R6, R17.reuse, 0x8, R0 ;  /* 0x0000000811067824 */ /* 0x040fe400078e0200 */
[----:B------:R-:W-:Y:S02]  /*9610*/  VIADD R17, R17, 0x1 ;  /* 0x0000000111117836 */ /* 0x000fe40000000000 */
[----:B------:R-:W0:Y:S03]  /*9620*/  SYNCS.PHASECHK.TRANS64.TRYWAIT P0, [R6+URZ], R3 ;  /* 0x00000003060075a7 */ /* 0x000e26000800017f */
[----:B------:R-:W-:-:S04]  /*9630*/  ISETP.NE.AND P1, PT, R17, 0x5, PT ;  /* 0x000000051100780c */ /* 0x000fc80003f25270 */
[----:B------:R-:W-:Y:S02]  /*9640*/  SEL R2, RZ, 0x1, P1 ;  /* 0x00000001ff027807 */ /* 0x000fe40000800000 */
[----:B------:R-:W-:Y:S02]  /*9650*/  SEL R17, R17, RZ, P1 ;  /* 0x000000ff11117207 */ /* 0x000fe40000800000 */
[----:B------:R-:W-:-:S03]  /*9660*/  LOP3.LUT R8, R5, R2, RZ, 0x3c, !PT ;  /* 0x0000000205087212 */ /* 0x000fc600078e3cff */
[----:B------:R-:W-:Y:S01]  /*9670*/  IMAD R7, R17, 0x8, R0 ;  /* 0x0000000811077824 */ /* 0x000fe200078e0200 */
[----:B------:R-:W-:Y:S01]  /*9680*/  SHF.L.U32 R4, R8, 0x1f, RZ ;  /* 0x0000001f08047819 */ /* 0x000fe200000006ff */
[----:B0-----:R-:W-:Y:S06]  /*9690*/  @!P0 BRA `(.L_x_191) ;  /* 0x0000000400088947 */ /* 0x001fec0003800000 */
.L_x_203:
[----:B------:R-:W1:Y:S01]  /*96a0*/  SYNCS.PHASECHK.TRANS64.TRYWAIT P0, [R7+URZ], R4 ;  /* 0x00000004070075a7 */ /* 0x000e62000800017f */
[----:B------:R-:W-:-:S05]  /*96b0*/  VIADD R2, R17, 0x1 ;  /* 0x0000000111027836 */ /* 0x000fca0000000000 */
[----:B------:R-:W-:-:S04]  /*96c0*/  ISETP.NE.AND P1, PT, R2, 0x5, PT ;  /* 0x000000050200780c */ /* 0x000fc80003f25270 */
[----:B0-----:R-:W-:Y:S02]  /*96d0*/  SEL R3, RZ, 0x1, P1 ;  /* 0x00000001ff037807 */ /* 0x001fe40000800000 */
[----:B------:R-:W-:Y:S02]  /*96e0*/  SEL R9, R2, RZ, P1 ;  /* 0x000000ff02097207 */ /* 0x000fe40000800000 */
[----:B------:R-:W-:-:S03]  /*96f0*/  LOP3.LUT R8, R8, R3, RZ, 0x3c, !PT ;  /* 0x0000000308087212 */ /* 0x000fc600078e3cff */
[----:B------:R-:W-:Y:S01]  /*9700*/  IMAD R10, R9, 0x8, R0 ;  /* 0x00000008090a7824 */ /* 0x000fe200078e0200 */
[----:B------:R-:W-:Y:S01]  /*9710*/  SHF.L.U32 R5, R8, 0x1f, RZ ;  /* 0x0000001f08057819 */ /* 0x000fe200000006ff */
[----:B-1----:R-:W-:Y:S06]  /*9720*/  @!P0 BRA `(.L_x_192) ;  /* 0x0000000000f88947 */ /* 0x002fec0003800000 */
.L_x_204:
[----:B------:R-:W1:Y:S01]  /*9730*/  SYNCS.PHASECHK.TRANS64.TRYWAIT P0, [R10+URZ], R5 ;  /* 0x000000050a0075a7 */ /* 0x000e62000800017f */
[----:B------:R-:W-:-:S05]  /*9740*/  VIADD R2, R9, 0x1 ;  /* 0x0000000109027836 */ /* 0x000fca0000000000 */
[----:B------:R-:W-:-:S04]  /*9750*/  ISETP.NE.AND P1, PT, R2, 0x5, PT ;  /* 0x000000050200780c */ /* 0x000fc80003f25270 */
[----:B------:R-:W-:Y:S02]  /*9760*/  SEL R3, RZ, 0x1, P1 ;  /* 0x00000001ff037807 */ /* 0x000fe40000800000 */
[----:B0-----:R-:W-:Y:S02]  /*9770*/  SEL R7, R2, RZ, P1 ;  /* 0x000000ff02077207 */ /* 0x001fe40000800000 */
[----:B------:R-:W-:-:S03]  /*9780*/  LOP3.LUT R9, R8, R3, RZ, 0x3c, !PT ;  /* 0x0000000308097212 */ /* 0x000fc600078e3cff */
[----:B------:R-:W-:Y:S01]  /*9790*/  IMAD R11, R7, 0x8, R0 ;  /* 0x00000008070b7824 */ /* 0x000fe200078e0200 */
[----:B------:R-:W-:Y:S01]  /*97a0*/  SHF.L.U32 R6, R9, 0x1f, RZ ;  /* 0x0000001f09067819 */ /* 0x000fe200000006ff */
[----:B-1----:R-:W-:Y:S06]  /*97b0*/  @!P0 BRA `(.L_x_193) ;  /* 0x0000000000e88947 */ /* 0x002fec0003800000 */
.L_x_205:
[----:B------:R-:W1:Y:S01]  /*97c0*/  SYNCS.PHASECHK.TRANS64.TRYWAIT P0, [R11+URZ], R6 ;  /* 0x000000060b0075a7 */ /* 0x000e62000800017f */
[----:B------:R-:W-:-:S05]  /*97d0*/  VIADD R2, R7, 0x1 ;  /* 0x0000000107027836 */ /* 0x000fca0000000000 */
[----:B------:R-:W-:-:S04]  /*97e0*/  ISETP.NE.AND P1, PT, R2, 0x5, PT ;  /* 0x000000050200780c */ /* 0x000fc80003f25270 */
[----:B------:R-:W-:Y:S02]  /*97f0*/  SEL R4, RZ, 0x1, P1 ;  /* 0x00000001ff047807 */ /* 0x000fe40000800000 */
[----:B------:R-:W-:Y:S02]  /*9800*/  SEL R3, R2, RZ, P1 ;  /* 0x000000ff02037207 */ /* 0x000fe40000800000 */
[----:B------:R-:W-:Y:S01]  /*9810*/  LOP3.LUT R4, R9, R4, RZ, 0x3c, !PT ;  /* 0x0000000409047212 */ /* 0x000fe200078e3cff */
[----:B-1----:R-:W-:Y:S06]  /*9820*/  @!P0 BRA `(.L_x_194) ;  /* 0x0000000000e08947 */ /* 0x002fec0003800000 */
.L_x_206:
[----:B------:R-:W-:Y:S01]  /*9830*/  IMAD R3, R3, 0x8, R0 ;  /* 0x0000000803037824 */ /* 0x000fe200078e0200 */
[----:B------:R-:W-:-:S07]  /*9840*/  SHF.L.U32 R0, R4, 0x1f, RZ ;  /* 0x0000001f04007819 */ /* 0x000fce00000006ff */
.L_x_195:
[----:B--2---:R2:W3:Y:S02]  /*9850*/  SYNCS.PHASECHK.TRANS64.TRYWAIT P0, [R3+URZ], R0 ;  /* 0x00000000030075a7 */ /* 0x0044e4000800017f */
[----:B---3--:R-:W-:Y:S05]  /*9860*/  @!P0 NANOSLEEP.SYNCS 0x989680 ;  /* 0x009896800000895d */ /* 0x008fea0003900000 */
[----:B------:R-:W3:Y:S02]  /*9870*/  @!P0 SYNCS.PHASECHK.TRANS64 P0, [R3+URZ], R0 ;  /* 0x00000000030085a7 */ /* 0x000ee4000800007f */
[----:B---3--:R-:W-:Y:S05]  /*9880*/  @!P0 BRA `(.L_x_195) ;  /* 0xfffffffc00f08947 */ /* 0x008fea000383ffff */
.L_x_189:
[----:B------:R-:W-:Y:S05]  /*9890*/  BSYNC B0 ;  /* 0x0000000000007941 */ /* 0x000fea0003800000 */
.L_x_188:
[----:B------:R-:W-:Y:S05]  /*98a0*/  EXIT ;  /* 0x000000000000794d */ /* 0x000fea0003800000 */
.L_x_21:
[----:B-1----:R-:W-:-:S04]  /*98b0*/  IMAD.U32 R12, RZ, RZ, UR6 ;  /* 0x00000006ff0c7e24 */ /* 0x002fc8000f8e00ff */
[----:B------:R1:W4:Y:S03]  /*98c0*/  SYNCS.PHASECHK.TRANS64.TRYWAIT P1, [R12+URZ], R11 ;  /* 0x0000000b0c0075a7 */ /* 0x000326000802017f */
[----:B----4-:R-:W-:Y:S05]  /*98d0*/  @!P1 NANOSLEEP.SYNCS 0x989680 ;  /* 0x009896800000995d */ /* 0x010fea0003900000 */
[----:B------:R-:W4:Y:S02]  /*98e0*/  @!P1 SYNCS.PHASECHK.TRANS64 P1, [R12+URZ], R11 ;  /* 0x0000000b0c0095a7 */ /* 0x000f24000802007f */
[----:B----4-:R-:W-:Y:S05]  /*98f0*/  @!P1 BRA `(.L_x_21) ;  /* 0xfffffffc00ec9947 */ /* 0x010fea000383ffff */
[----:B------:R-:W-:Y:S05]  /*9900*/  BRA `(.L_x_20) ;  /* 0xffffff7c00a07947 */ /* 0x000fea000383ffff */
.L_x_27:
[----:B-1----:R-:W-:-:S04]  /*9910*/  IMAD.U32 R14, RZ, RZ, UR13 ;  /* 0x0000000dff0e7e24 */ /* 0x002fc8000f8e00ff */
[----:B------:R1:W4:Y:S03]  /*9920*/  SYNCS.PHASECHK.TRANS64.TRYWAIT P1, [R14+URZ], R13 ;  /* 0x0000000d0e0075a7 */ /* 0x000326000802017f */
[----:B----4-:R-:W-:Y:S05]  /*9930*/  @!P1 NANOSLEEP.SYNCS 0x989680 ;  /* 0x009896800000995d */ /* 0x010fea0003900000 */
[----:B------:R-:W4:Y:S02]  /*9940*/  @!P1 SYNCS.PHASECHK.TRANS64 P1, [R14+URZ], R13 ;  /* 0x0000000d0e0095a7 */ /* 0x000f24000802007f */
[----:B----4-:R-:W-:Y:S05]  /*9950*/  @!P1 BRA `(.L_x_27) ;  /* 0xfffffffc00ec9947 */ /* 0x010fea000383ffff */
[----:B------:R-:W-:Y:S05]  /*9960*/  BRA `(.L_x_26) ;  /* 0xffffff8800507947 */ /* 0x000fea000383ffff */
.L_x_176:
[----:B------:R-:W-:Y:S01]  /*9970*/  BSSY B1, `(.L_x_196) ;  /* 0x0000006000017945 */ /* 0x000fe20003800000 */
[----:B------:R-:W-:-:S07]  /*9980*/  IMAD.MOV.U32 R6, RZ, RZ, -0x1 ;  /* 0xffffffffff067424 */ /* 0x000fce00078e00ff */
[----:B------:R-:W-:Y:S05]  /*9990*/  WARPSYNC.COLLECTIVE R6, `(.L_x_197) ;  /* 0x00000000060c7348 */ /* 0x000fea0003c00000 */
[----:B------:R-:W-:Y:S02]  /*99a0*/  ELECT P0, UR62, PT ;  /* 0x00000000003e782f */ /* 0x000fe40003800000 */
[----:B------:R-:W-:Y:S01]  /*99b0*/  MOV R6, UR62 ;  /* 0x0000003e00067c02 */ /* 0x000fe20008000f00 */
[----:B------:R-:W-:Y:S10]  /*99c0*/  ENDCOLLECTIVE ;  /* 0x000000000000791b */ /* 0x000ff40003800000 */
.L_x_197:
[----:B------:R-:W-:Y:S05]  /*99d0*/  BSYNC B1 ;  /* 0x0000000000017941 */ /* 0x000fea0003800000 */
.L_x_196:
[----:B------:R-:W-:Y:S05]  /*99e0*/  BRA `(.L_x_198) ;  /* 0xfffffff000187947 */ /* 0x000fea000383ffff */
.L_x_179:
[----:B0-----:R0:W1:Y:S02]  /*99f0*/  SYNCS.PHASECHK.TRANS64.TRYWAIT P0, [R18+URZ+0x28], R9 ;  /* 0x00002809120075a7 */ /* 0x001064000800017f */
[----:B-1----:R-:W-:Y:S05]  /*9a00*/  @!P0 NANOSLEEP.SYNCS 0x989680 ;  /* 0x009896800000895d */ /* 0x002fea0003900000 */
[----:B------:R-:W1:Y:S02]  /*9a10*/  @!P0 SYNCS.PHASECHK.TRANS64 P0, [R18+URZ+0x28], R9 ;  /* 0x00002809120085a7 */ /* 0x000e64000800007f */
[----:B-1----:R-:W-:Y:S05]  /*9a20*/  @!P0 BRA `(.L_x_179) ;  /* 0xfffffffc00f08947 */ /* 0x002fea000383ffff */
[----:B------:R-:W-:Y:S05]  /*9a30*/  BRA `(.L_x_199) ;  /* 0xfffffff000587947 */ /* 0x000fea000383ffff */
.L_x_187:
[----:B------:R-:W-:Y:S01]  /*9a40*/  BSSY B0, `(.L_x_200) ;  /* 0x0000006000007945 */ /* 0x000fe20003800000 */
[----:B------:R-:W-:-:S07]  /*9a50*/  IMAD.MOV.U32 R6, RZ, RZ, -0x1 ;  /* 0xffffffffff067424 */ /* 0x000fce00078e00ff */
[----:B------:R-:W-:Y:S05]  /*9a60*/  WARPSYNC.COLLECTIVE R6, `(.L_x_201) ;  /* 0x00000000060c7348 */ /* 0x000fea0003c00000 */
[----:B------:R-:W-:Y:S02]  /*9a70*/  ELECT P0, UR62, PT ;  /* 0x00000000003e782f */ /* 0x000fe40003800000 */
[----:B------:R-:W-:Y:S01]  /*9a80*/  MOV R6, UR62 ;  /* 0x0000003e00067c02 */ /* 0x000fe20008000f00 */
[----:B------:R-:W-:Y:S10]  /*9a90*/  ENDCOLLECTIVE ;  /* 0x000000000000791b */ /* 0x000ff40003800000 */
.L_x_201:
[----:B------:R-:W-:Y:S05]  /*9aa0*/  BSYNC B0 ;  /* 0x0000000000007941 */ /* 0x000fea0003800000 */
.L_x_200:
[----:B------:R-:W-:Y:S05]  /*9ab0*/  BRA `(.L_x_202) ;  /* 0xfffffff800a47947 */ /* 0x000fea000383ffff */
.L_x_191:
[----:B0-----:R0:W1:Y:S02]  /*9ac0*/  SYNCS.PHASECHK.TRANS64.TRYWAIT P0, [R6+URZ], R3 ;  /* 0x00000003060075a7 */ /* 0x001064000800017f */
[----:B-1----:R-:W-:Y:S05]  /*9ad0*/  @!P0 NANOSLEEP.SYNCS 0x989680 ;  /* 0x009896800000895d */ /* 0x002fea0003900000 */
[----:B------:R-:W1:Y:S02]  /*9ae0*/  @!P0 SYNCS.PHASECHK.TRANS64 P0, [R6+URZ], R3 ;  /* 0x00000003060085a7 */ /* 0x000e64000800007f */
[----:B-1----:R-:W-:Y:S05]  /*9af0*/  @!P0 BRA `(.L_x_191) ;  /* 0xfffffffc00f08947 */ /* 0x002fea000383ffff */
[----:B------:R-:W-:Y:S05]  /*9b00*/  BRA `(.L_x_203) ;  /* 0xfffffff800e47947 */ /* 0x000fea000383ffff */
.L_x_192:
[----:B0-----:R0:W1:Y:S02]  /*9b10*/  SYNCS.PHASECHK.TRANS64.TRYWAIT P0, [R7+URZ], R4 ;  /* 0x00000004070075a7 */ /* 0x001064000800017f */
[----:B-1----:R-:W-:Y:S05]  /*9b20*/  @!P0 NANOSLEEP.SYNCS 0x989680 ;  /* 0x009896800000895d */ /* 0x002fea0003900000 */
[----:B------:R-:W1:Y:S02]  /*9b30*/  @!P0 SYNCS.PHASECHK.TRANS64 P0, [R7+URZ], R4 ;  /* 0x00000004070085a7 */ /* 0x000e64000800007f */
[----:B-1----:R-:W-:Y:S05]  /*9b40*/  @!P0 BRA `(.L_x_192) ;  /* 0xfffffffc00f08947 */ /* 0x002fea000383ffff */
[----:B------:R-:W-:Y:S05]  /*9b50*/  BRA `(.L_x_204) ;  /* 0xfffffff800f47947 */ /* 0x000fea000383ffff */
.L_x_193:
[----:B0-----:R0:W1:Y:S02]  /*9b60*/  SYNCS.PHASECHK.TRANS64.TRYWAIT P0, [R10+URZ], R5 ;  /* 0x000000050a0075a7 */ /* 0x001064000800017f */
[----:B-1----:R-:W-:Y:S05]  /*9b70*/  @!P0 NANOSLEEP.SYNCS 0x989680 ;  /* 0x009896800000895d */ /* 0x002fea0003900000 */
[----:B------:R-:W1:Y:S02]  /*9b80*/  @!P0 SYNCS.PHASECHK.TRANS64 P0, [R10+URZ], R5 ;  /* 0x000000050a0085a7 */ /* 0x000e64000800007f */
[----:B-1----:R-:W-:Y:S05]  /*9b90*/  @!P0 BRA `(.L_x_193) ;  /* 0xfffffffc00f08947 */ /* 0x002fea000383ffff */
[----:B------:R-:W-:Y:S05]  /*9ba0*/  BRA `(.L_x_205) ;  /* 0xfffffffc00047947 */ /* 0x000fea000383ffff */
.L_x_194:
[----:B-1----:R1:W2:Y:S02]  /*9bb0*/  SYNCS.PHASECHK.TRANS64.TRYWAIT P0, [R11+URZ], R6 ;  /* 0x000000060b0075a7 */ /* 0x0022a4000800017f */
[----:B--2---:R-:W-:Y:S05]  /*9bc0*/  @!P0 NANOSLEEP.SYNCS 0x989680 ;  /* 0x009896800000895d */ /* 0x004fea0003900000 */
[----:B------:R-:W2:Y:S02]  /*9bd0*/  @!P0 SYNCS.PHASECHK.TRANS64 P0, [R11+URZ], R6 ;  /* 0x000000060b0085a7 */ /* 0x000ea4000800007f */
[----:B--2---:R-:W-:Y:S05]  /*9be0*/  @!P0 BRA `(.L_x_194) ;  /* 0xfffffffc00f08947 */ /* 0x004fea000383ffff */
[----:B------:R-:W-:Y:S05]  /*9bf0*/  BRA `(.L_x_206) ;  /* 0xfffffffc000c7947 */ /* 0x000fea000383ffff */
.L_x_207:
[----:B------:R-:W-:-:S00]  /*9c00*/  BRA `(.L_x_207) ;  /* 0xfffffffc00fc7947 */ /* 0x000fc0000383ffff */
[----:B------:R-:W-:-:S00]  /*9c10*/  NOP ;  /* 0x0000000000007918 */ /* 0x000fc00000000000 */
        /* <DEDUP_REMOVED lines=14> */
.L_x_208:


//--------------------- .nv.shared._ZN7cutlass13device_kernelINS_4gemm6kernel13GemmUniversalIN4cute5tupleIJiiiiEEENS1_10collective13CollectiveMmaINS1_37MainloopSm90TmaGmmaWarpSpecializedFP8ILi5ENS5_IJNS4_1CILi1EEENSA_ILi2EEESB_EEENS1_35KernelTmaWarpSpecializedCooperativeEEENS5_IJNSA_ILi256EEENSA_ILi64EEENSA_ILi128EEEEEENS_12float_e5m2_tENS5_IJlSB_lEEESK_SL_NS4_8TiledMMAINS4_8MMA_AtomIJNS4_4SM904GMMA30MMA_64x64x32_F32E5M2E5M2_SS_TNILNSP_7ScaleInE1ELSR_1EEEEEENS4_6LayoutINS5_IJSC_SB_SB_EEENS5_IJSB_NSA_ILi0EEESW_EEEEENS5_IJNS4_10UnderscoreESZ_SZ_EEEEENS4_23SM90_TMA_LOAD_MULTICASTENS4_14ComposedLayoutINS4_7SwizzleILi3ELi4ELi3EEENS4_18smem_ptr_flag_bitsILi8EEENSU_INS5_IJNSA_ILi8EEESI_EEENS5_IJSI_SB_EEEEEEEvNS4_8identityENS4_13SM90_TMA_LOADES1C_vS1D_EENS_8epilogue10collective6detail29Sm90TmaWarpSpecializedAdapterINS1H_15DefaultEpilogueISK_SL_SL_NS1G_6thread17LinearCombinationISK_Li1EffLNS1L_9ScaleType4KindE0ELNS_15FloatRoundStyleE2ESK_EENS1_15EpilogueDefaultEEEEEvvEEEEvNT_6ParamsE --------------------------
	.section	.nv.shared._ZN7cutlass13device_kernelINS_4gemm6kernel13GemmUniversalIN4cute5tupleIJiiiiEEENS1_10collective13CollectiveMmaINS1_37MainloopSm90TmaGmmaWarpSpecializedFP8ILi5ENS5_IJNS4_1CILi1EEENSA_ILi2EEESB_EEENS1_35KernelTmaWarpSpecializedCooperativeEEENS5_IJNSA_ILi256EEENSA_ILi64EEENSA_ILi128EEEEEENS_12float_e5m2_tENS5_IJlSB_lEEESK_SL_NS4_8TiledMMAINS4_8MMA_AtomIJNS4_4SM904GMMA30MMA_64x64x32_F32E5M2E5M2_SS_TNILNSP_7ScaleInE1ELSR_1EEEEEENS4_6LayoutINS5_IJSC_SB_SB_EEENS5_IJSB_NSA_ILi0EEESW_EEEEENS5_IJNS4_10UnderscoreESZ_SZ_EEEEENS4_23SM90_TMA_LOAD_MULTICASTENS4_14ComposedLayoutINS4_7SwizzleILi3ELi4ELi3EEENS4_18smem_ptr_flag_bitsILi8EEENSU_INS5_IJNSA_ILi8EEESI_EEENS5_IJSI_SB_EEEEEEEvNS4_8identityENS4_13SM90_TMA_LOADES1C_vS1D_EENS_8epilogue10collective6detail29Sm90TmaWarpSpecializedAdapterINS1H_15DefaultEpilogueISK_SL_SL_NS1G_6thread17LinearCombinationISK_Li1EffLNS1L_9ScaleType4KindE0ELNS_15FloatRoundStyleE2ESK_EENS1_15EpilogueDefaultEEEEEvvEEEEvNT_6ParamsE,"aw",@nobits
	.sectionflags	@""
	.align	16
	.zero		1024


//--------------------- .nv.shared.reserved.0     --------------------------
	.section	.nv.shared.reserved.0,"aw",@nobits
	.weak		__nv_reservedSMEM_offset_0_alias
	.size		__nv_reservedSMEM_offset_0_alias, 0, 0
	.other		__nv_reservedSMEM_offset_0_alias,@"STO_CUDA_RESERVED_SHARED STV_DEFAULT"
__nv_reservedSMEM_offset_0_alias:
	.zero		0


//--------------------- .nv.global                --------------------------
	.section	.nv.global,"aw",@nobits
.nv.global:
	.type		_ZN40_INTERNAL_581f4ad0_4_k_cu_913b4c7c_168344cute1_E,@object
	.size		_ZN40_INTERNAL_581f4ad0_4_k_cu_913b4c7c_168344cute1_E,(_ZN40_INTERNAL_581f4ad0_4_k_cu_913b4c7c_168344cuda3std3__45__cpo6cbeginE - _ZN40_INTERNAL_581f4ad0_4_k_cu_913b4c7c_168344cute1_E)
_ZN40_INTERNAL_581f4ad0_4_k_cu_913b4c7c_168344cute1_E:
	.zero		1
	.type		_ZN40_INTERNAL_581f4ad0_4_k_cu_913b4c7c_168344cuda3std3__45__cpo6cbeginE,@object
	.size		_ZN40_INTERNAL_581f4ad0_4_k_cu_913b4c7c_168344cuda3std3__45__cpo6cbeginE,(_ZN40_INTERNAL_581f4ad0_4_k_cu_913b4c7c_168344cuda3std3__48in_placeE - _ZN40_INTERNAL_581f4ad0_4_k_cu_913b4c7c_168344cuda3std3__45__cpo6cbeginE)
_ZN40_INTERNAL_581f4ad0_4_k_cu_913b4c7c_168344cuda3std3__45__cpo6cbeginE:
	.zero		1
	.type		_ZN40_INTERNAL_581f4ad0_4_k_cu_913b4c7c_168344cuda3std3__48in_placeE,@object
	.size		_ZN40_INTERNAL_581f4ad0_4_k_cu_913b4c7c_168344cuda3std3__48in_placeE,(_ZN40_INTERNAL_581f4ad0_4_k_cu_913b4c7c_168344cuda3std6ranges3__45__cpo9iter_moveE - _ZN40_INTERNAL_581f4ad0_4_k_cu_913b4c7c_168344cuda3std3__48in_placeE)
_ZN40_INTERNAL_581f4ad0_4_k_cu_913b4c7c_168344cuda3std3__48in_placeE:
	.zero		1
	.type		_ZN40_INTERNAL_581f4ad0_4_k_cu_913b4c7c_168344cuda3std6ranges3__45__cpo9iter_moveE,@object
	.size		_ZN40_INTERNAL_581f4ad0_4_k_cu_913b4c7c_168344cuda3std6ranges3__45__cpo9iter_moveE,(_ZN40_INTERNAL_581f4ad0_4_k_cu_913b4c7c_168344cuda3std3__45__cpo5beginE - _ZN40_INTERNAL_581f4ad0_4_k_cu_913b4c7c_168344cuda3std6ranges3__45__cpo9iter_moveE)
_ZN40_INTERNAL_581f4ad0_4_k_cu_913b4c7c_168344cuda3std6ranges3__45__cpo9iter_moveE:
	.zero		1
	.type		_ZN40_INTERNAL_581f4ad0_4_k_cu_913b4c7c_168344cuda3std3__45__cpo5beginE,@object
	.size		_ZN40_INTERNAL_581f4ad0_4_k_cu_913b4c7c_168344cuda3std3__45__cpo5beginE,(_ZN40_INTERNAL_581f4ad0_4_k_cu_913b4c7c_168344cuda3std3__442_GLOBAL__N__581f4ad0_4_k_cu_913b4c7c_168346ignoreE - _ZN40_INTERNAL_581f4ad0_4_k_cu_913b4c7c_168344cuda3std3__45__cpo5beginE)
_ZN40_INTERNAL_581f4ad0_4_k_cu_913b4c7c_168344cuda3std3__45__cpo5beginE:
	.zero		1
	.type		_ZN40_INTERNAL_581f4ad0_4_k_cu_913b4c7c_168344cuda3std3__442_GLOBAL__N__581f4ad0_4_k_cu_913b4c7c_168346ignoreE,@object
	.size		_ZN40_INTERNAL_581f4ad0_4_k_cu_913b4c7c_168344cuda3std3__442_GLOBAL__N__581f4ad0_4_k_cu_913b4c7c_168346ignoreE,(_ZN40_INTERNAL_581f4ad0_4_k_cu_913b4c7c_168344cute7productE - _ZN40_INTERNAL_581f4ad0_4_k_cu_913b4c7c_168344cuda3std3__442_GLOBAL__N__581f4ad0_4_k_cu_913b4c7c_168346ignoreE)
_ZN40_INTERNAL_581f4ad0_4_k_cu_913b4c7c_168344cuda3std3__442_GLOBAL__N__581f4ad0_4_k_cu_913b4c7c_168346ignoreE:
	.zero		1
	.type		_ZN40_INTERNAL_581f4ad0_4_k_cu_913b4c7c_168344cute7productE,@object
	.size		_ZN40_INTERNAL_581f4ad0_4_k_cu_913b4c7c_168344cute7productE,(_ZN40_INTERNAL_581f4ad0_4_k_cu_913b4c7c_168344cuda3std3__45__cpo3endE - _ZN40_INTERNAL_581f4ad0_4_k_cu_913b4c7c_168344cute7productE)
_ZN40_INTERNAL_581f4ad0_4_k_cu_913b4c7c_168344cute7productE:
	.zero		1
	.type		_ZN40_INTERNAL_581f4ad0_4_k_cu_913b4c7c_168344cuda3std3__45__cpo3endE,@object
	.size		_ZN40_INTERNAL_581f4ad0_4_k_cu_913b4c7c_168344cuda3std3__45__cpo3endE,(_ZN40_INTERNAL_581f4ad0_4_k_cu_913b4c7c_168344cuda3std3__419piecewise_constructE - _ZN40_INTERNAL_581f4ad0_4_k_cu_913b4c7c_168344cuda3std3__45__cpo3endE)
_ZN40_INTERNAL_581f4ad0_4_k_cu_913b4c7c_168344cuda3std3__45__cpo3endE:
	.zero		1
	.type		_ZN40_INTERNAL_581f4ad0_4_k_cu_913b4c7c_168344cuda3std3__419piecewise_constructE,@object
	.size		_ZN40_INTERNAL_581f4ad0_4_k_cu_913b4c7c_168344cuda3std3__419piecewise_constructE,(_ZN40_INTERNAL_581f4ad0_4_k_cu_913b4c7c_168344cuda3std3__45__cpo4cendE - _ZN40_INTERNAL_581f4ad0_4_k_cu_913b4c7c_168344cuda3std3__419piecewise_constructE)
_ZN40_INTERNAL_581f4ad0_4_k_cu_913b4c7c_168344cuda3std3__419piecewise_constructE:
	.zero		1
	.type		_ZN40_INTERNAL_581f4ad0_4_k_cu_913b4c7c_168344cuda3std3__45__cpo4cendE,@object
	.size		_ZN40_INTERNAL_581f4ad0_4_k_cu_913b4c7c_168344cuda3std3__45__cpo4cendE,(_ZN40_INTERNAL_581f4ad0_4_k_cu_913b4c7c_168344cuda3std6ranges3__45__cpo4swapE - _ZN40_INTERNAL_581f4ad0_4_k_cu_913b4c7c_168344cuda3std3__45__cpo4cendE)
_ZN40_INTERNAL_581f4ad0_4_k_cu_913b4c7c_168344cuda3std3__45__cpo4cendE:
	.zero		1
	.type		_ZN40_INTERNAL_581f4ad0_4_k_cu_913b4c7c_168344cuda3std6ranges3__45__cpo4swapE,@object
	.size		_ZN40_INTERNAL_581f4ad0_4_k_cu_913b4c7c_168344cuda3std6ranges3__45__cpo4swapE,(.L_7 - _ZN40_INTERNAL_581f4ad0_4_k_cu_913b4c7c_168344cuda3std6ranges3__45__cpo4swapE)
_ZN40_INTERNAL_581f4ad0_4_k_cu_913b4c7c_168344cuda3std6ranges3__45__cpo4swapE:
	.zero		1
.L_7:


//--------------------- .nv.constant0._ZN7cutlass13device_kernelINS_4gemm6kernel13GemmUniversalIN4cute5tupleIJiiiiEEENS1_10collective13CollectiveMmaINS1_37MainloopSm90TmaGmmaWarpSpecializedFP8ILi5ENS5_IJNS4_1CILi1EEENSA_ILi2EEESB_EEENS1_35KernelTmaWarpSpecializedCooperativeEEENS5_IJNSA_ILi256EEENSA_ILi64EEENSA_ILi128EEEEEENS_12float_e5m2_tENS5_IJlSB_lEEESK_SL_NS4_8TiledMMAINS4_8MMA_AtomIJNS4_4SM904GMMA30MMA_64x64x32_F32E5M2E5M2_SS_TNILNSP_7ScaleInE1ELSR_1EEEEEENS4_6LayoutINS5_IJSC_SB_SB_EEENS5_IJSB_NSA_ILi0EEESW_EEEEENS5_IJNS4_10UnderscoreESZ_SZ_EEEEENS4_23SM90_TMA_LOAD_MULTICASTENS4_14ComposedLayoutINS4_7SwizzleILi3ELi4ELi3EEENS4_18smem_ptr_flag_bitsILi8EEENSU_INS5_IJNSA_ILi8EEESI_EEENS5_IJSI_SB_EEEEEEEvNS4_8identityENS4_13SM90_TMA_LOADES1C_vS1D_EENS_8epilogue10collective6detail29Sm90TmaWarpSpecializedAdapterINS1H_15DefaultEpilogueISK_SL_SL_NS1G_6thread17LinearCombinationISK_Li1EffLNS1L_9ScaleType4KindE0ELNS_15FloatRoundStyleE2ESK_EENS1_15EpilogueDefaultEEEEEvvEEEEvNT_6ParamsE --------------------------
	.section	.nv.constant0._ZN7cutlass13device_kernelINS_4gemm6kernel13GemmUniversalIN4cute5tupleIJiiiiEEENS1_10collective13CollectiveMmaINS1_37MainloopSm90TmaGmmaWarpSpecializedFP8ILi5ENS5_IJNS4_1CILi1EEENSA_ILi2EEESB_EEENS1_35KernelTmaWarpSpecializedCooperativeEEENS5_IJNSA_ILi256EEENSA_ILi64EEENSA_ILi128EEEEEENS_12float_e5m2_tENS5_IJlSB_lEEESK_SL_NS4_8TiledMMAINS4_8MMA_AtomIJNS4_4SM904GMMA30MMA_64x64x32_F32E5M2E5M2_SS_TNILNSP_7ScaleInE1ELSR_1EEEEEENS4_6LayoutINS5_IJSC_SB_SB_EEENS5_IJSB_NSA_ILi0EEESW_EEEEENS5_IJNS4_10UnderscoreESZ_SZ_EEEEENS4_23SM90_TMA_LOAD_MULTICASTENS4_14ComposedLayoutINS4_7SwizzleILi3ELi4ELi3EEENS4_18smem_ptr_flag_bitsILi8EEENSU_INS5_IJNSA_ILi8EEESI_EEENS5_IJSI_SB_EEEEEEEvNS4_8identityENS4_13SM90_TMA_LOADES1C_vS1D_EENS_8epilogue10collective6detail29Sm90TmaWarpSpecializedAdapterINS1H_15DefaultEpilogueISK_SL_SL_NS1G_6thread17LinearCombinationISK_Li1EffLNS1L_9ScaleType4KindE0ELNS_15FloatRoundStyleE2ESK_EENS1_15EpilogueDefaultEEEEEvvEEEEvNT_6ParamsE,"a",@progbits
	.sectionflags	@""
	.align	4
.nv.constant0._ZN7cutlass13device_kernelINS_4gemm6kernel13GemmUniversalIN4cute5tupleIJiiiiEEENS1_10collective13CollectiveMmaINS1_37MainloopSm90TmaGmmaWarpSpecializedFP8ILi5ENS5_IJNS4_1CILi1EEENSA_ILi2EEESB_EEENS1_35KernelTmaWarpSpecializedCooperativeEEENS5_IJNSA_ILi256EEENSA_ILi64EEENSA_ILi128EEEEEENS_12float_e5m2_tENS5_IJlSB_lEEESK_SL_NS4_8TiledMMAINS4_8MMA_AtomIJNS4_4SM904GMMA30MMA_64x64x32_F32E5M2E5M2_SS_TNILNSP_7ScaleInE1ELSR_1EEEEEENS4_6LayoutINS5_IJSC_SB_SB_EEENS5_IJSB_NSA_ILi0EEESW_EEEEENS5_IJNS4_10UnderscoreESZ_SZ_EEEEENS4_23SM90_TMA_LOAD_MULTICASTENS4_14ComposedLayoutINS4_7SwizzleILi3ELi4ELi3EEENS4_18smem_ptr_flag_bitsILi8EEENSU_INS5_IJNSA_ILi8EEESI_EEENS5_IJSI_SB_EEEEEEEvNS4_8identityENS4_13SM90_TMA_LOADES1C_vS1D_EENS_8epilogue10collective6detail29Sm90TmaWarpSpecializedAdapterINS1H_15DefaultEpilogueISK_SL_SL_NS1G_6thread17LinearCombinationISK_Li1EffLNS1L_9ScaleType4KindE0ELNS_15FloatRoundStyleE2ESK_EENS1_15EpilogueDefaultEEEEEvvEEEEvNT_6ParamsE:
	.zero		1664


//--------------------- SYMBOLS --------------------------

	.type		.nv.reservedSmem.offset0,@object
	.size		.nv.reservedSmem.offset0,0x4
